	.target	sm_100a

	.elftype	@"ET_EXEC"


//--------------------- .note.nv.tkinfo           --------------------------
	.section	.note.nv.tkinfo,"",@"SHT_NOTE"
	.sectionflags	@"SHF_NOTE_NV_TKINFO"
	.tkinfo
        /*0018*/ 	.word	0x00000002
        /*0030*/ 	.string	""
        /*0030*/ 	.string	"ptxas"
        /*0030*/ 	.string	"Cuda compilation tools, release 13.0, V13.0.88"
        /*0030*/ 	.string	"Build cuda_13.0.r13.0/compiler.36424714_0"
        /*0030*/ 	.string	"-arch sm_100a -m 64 "



//--------------------- .note.nv.cuinfo           --------------------------
	.section	.note.nv.cuinfo,"",@"SHT_NOTE"
	.sectionflags	@"SHF_NOTE_NV_CUINFO"
        /*0018*/ 	.short	0x0002
        /*001a*/ 	.short	0x0064
        /*001c*/ 	.short	0x0082
	.zero		2


//--------------------- .nv.info                  --------------------------
	.section	.nv.info,"",@"SHT_CUDA_INFO"
	.align	4


	//----- nvinfo : EIATTR_REGCOUNT
	.align		4
        /*0000*/ 	.byte	0x04, 0x2f
        /*0002*/ 	.short	(.L_12 - .L_11)
	.align		4
.L_11:
        /*0004*/ 	.word	index@(_ZN7cutlass13device_kernelIN5flash11enable_sm90INS1_16FlashAttnFwdSm90INS1_25CollectiveMainloopFwdSm90ILi2EN4cute5tupleIJNS5_1CILi1EEES8_S8_EEENS6_IJNS7_ILi192EEENS7_ILi144EEENS7_ILi96EEEEEELi96ENS_10bfloat16_tEfNS_4arch4Sm90ELb1ELb0ELb1ELb1ELb0ELb1ELb0ELb0ELb1ELb0ELb0ELb0EEENS1_21CollectiveEpilogueFwdINS6_IJSA_SC_SB_EEES9_SE_SG_Li384ELb1ELb0ELb0ELb0EEENS1_36VarlenDynamicPersistentTileSchedulerILi192ELi144ELi384ELi32ELb0ELb0ELb1ELb1ELb1ELb1EEEEEEEEEvNT_6ParamsE)
        /*0008*/ 	.word	0x00000004


	//----- nvinfo : EIATTR_FRAME_SIZE
	.align		4
.L_12:
        /*000c*/ 	.byte	0x04, 0x11
        /*000e*/ 	.short	(.L_14 - .L_13)
	.align		4
.L_13:
        /*0010*/ 	.word	index@(_ZN7cutlass13device_kernelIN5flash11enable_sm90INS1_16FlashAttnFwdSm90INS1_25CollectiveMainloopFwdSm90ILi2EN4cute5tupleIJNS5_1CILi1EEES8_S8_EEENS6_IJNS7_ILi192EEENS7_ILi144EEENS7_ILi96EEEEEELi96ENS_10bfloat16_tEfNS_4arch4Sm90ELb1ELb0ELb1ELb1ELb0ELb1ELb0ELb0ELb1ELb0ELb0ELb0EEENS1_21CollectiveEpilogueFwdINS6_IJSA_SC_SB_EEES9_SE_SG_Li384ELb1ELb0ELb0ELb0EEENS1_36VarlenDynamicPersistentTileSchedulerILi192ELi144ELi384ELi32ELb0ELb0ELb1ELb1ELb1ELb1EEEEEEEEEvNT_6ParamsE)
        /*0014*/ 	.word	0x00000000


	//----- nvinfo : EIATTR_REGCOUNT
	.align		4
.L_14:
        /*0018*/ 	.byte	0x04, 0x2f
        /*001a*/ 	.short	(.L_16 - .L_15)
	.align		4
.L_15:
        /*001c*/ 	.word	index@(_ZN7cutlass13device_kernelIN5flash11enable_sm90INS1_16FlashAttnFwdSm90INS1_25CollectiveMainloopFwdSm90ILi2EN4cute5tupleIJNS5_1CILi1EEES8_S8_EEENS6_IJNS7_ILi192EEENS7_ILi144EEENS7_ILi96EEEEEELi96ENS_10bfloat16_tEfNS_4arch4Sm90ELb1ELb0ELb1ELb1ELb0ELb0ELb0ELb0ELb1ELb0ELb0ELb0EEENS1_21CollectiveEpilogueFwdINS6_IJSA_SC_SB_EEES9_SE_SG_Li384ELb1ELb0ELb0ELb0EEENS1_36VarlenDynamicPersistentTileSchedulerILi192ELi144ELi384ELi32ELb0ELb0ELb1ELb1ELb1ELb1EEEEEEEEEvNT_6ParamsE)
        /*0020*/ 	.word	0x00000004


	//----- nvinfo : EIATTR_FRAME_SIZE
	.align		4
.L_16:
        /*0024*/ 	.byte	0x04, 0x11
        /*0026*/ 	.short	(.L_18 - .L_17)
	.align		4
.L_17:
        /*0028*/ 	.word	index@(_ZN7cutlass13device_kernelIN5flash11enable_sm90INS1_16FlashAttnFwdSm90INS1_25CollectiveMainloopFwdSm90ILi2EN4cute5tupleIJNS5_1CILi1EEES8_S8_EEENS6_IJNS7_ILi192EEENS7_ILi144EEENS7_ILi96EEEEEELi96ENS_10bfloat16_tEfNS_4arch4Sm90ELb1ELb0ELb1ELb1ELb0ELb0ELb0ELb0ELb1ELb0ELb0ELb0EEENS1_21CollectiveEpilogueFwdINS6_IJSA_SC_SB_EEES9_SE_SG_Li384ELb1ELb0ELb0ELb0EEENS1_36VarlenDynamicPersistentTileSchedulerILi192ELi144ELi384ELi32ELb0ELb0ELb1ELb1ELb1ELb1EEEEEEEEEvNT_6ParamsE)
        /*002c*/ 	.word	0x00000000


	//----- nvinfo : EIATTR_REGCOUNT
	.align		4
.L_18:
        /*0030*/ 	.byte	0x04, 0x2f
        /*0032*/ 	.short	(.L_20 - .L_19)
	.align		4
.L_19:
        /*0034*/ 	.word	index@(_ZN7cutlass13device_kernelIN5flash11enable_sm90INS1_16FlashAttnFwdSm90INS1_25CollectiveMainloopFwdSm90ILi2EN4cute5tupleIJNS5_1CILi1EEES8_S8_EEENS6_IJNS7_ILi192EEENS7_ILi144EEENS7_ILi96EEEEEELi96ENS_10bfloat16_tEfNS_4arch4Sm90ELb1ELb0ELb1ELb0ELb0ELb0ELb0ELb0ELb1ELb0ELb0ELb0EEENS1_21CollectiveEpilogueFwdINS6_IJSA_SC_SB_EEES9_SE_SG_Li384ELb0ELb0ELb0ELb0EEENS1_30DynamicPersistentTileSchedulerILi384ELi32ELb0ELb0ELb1EEEEEEEEEvNT_6ParamsE)
        /*0038*/ 	.word	0x00000004


	//----- nvinfo : EIATTR_FRAME_SIZE
	.align		4
.L_20:
        /*003c*/ 	.byte	0x04, 0x11
        /*003e*/ 	.short	(.L_22 - .L_21)
	.align		4
.L_21:
        /*0040*/ 	.word	index@(_ZN7cutlass13device_kernelIN5flash11enable_sm90INS1_16FlashAttnFwdSm90INS1_25CollectiveMainloopFwdSm90ILi2EN4cute5tupleIJNS5_1CILi1EEES8_S8_EEENS6_IJNS7_ILi192EEENS7_ILi144EEENS7_ILi96EEEEEELi96ENS_10bfloat16_tEfNS_4arch4Sm90ELb1ELb0ELb1ELb0ELb0ELb0ELb0ELb0ELb1ELb0ELb0ELb0EEENS1_21CollectiveEpilogueFwdINS6_IJSA_SC_SB_EEES9_SE_SG_Li384ELb0ELb0ELb0ELb0EEENS1_30DynamicPersistentTileSchedulerILi384ELi32ELb0ELb0ELb1EEEEEEEEEvNT_6ParamsE)
        /*0044*/ 	.word	0x00000000


	//----- nvinfo : EIATTR_REGCOUNT
	.align		4
.L_22:
        /*0048*/ 	.byte	0x04, 0x2f
        /*004a*/ 	.short	(.L_24 - .L_23)
	.align		4
.L_23:
        /*004c*/ 	.word	index@(_ZN7cutlass13device_kernelIN5flash11enable_sm90INS1_16FlashAttnFwdSm90INS1_25CollectiveMainloopFwdSm90ILi2EN4cute5tupleIJNS5_1CILi1EEES8_S8_EEENS6_IJNS7_ILi192EEENS7_ILi128EEENS7_ILi96EEEEEELi96ENS_10bfloat16_tEfNS_4arch4Sm90ELb0ELb1ELb1ELb1ELb0ELb1ELb0ELb0ELb1ELb0ELb0ELb0EEENS1_21CollectiveEpilogueFwdINS6_IJSA_SC_SB_EEES9_SE_SG_Li384ELb1ELb0ELb0ELb0EEENS1_36VarlenDynamicPersistentTileSchedulerILi192ELi128ELi384ELi32ELb0ELb0ELb1ELb1ELb0ELb1EEEEEEEEEvNT_6ParamsE)
        /*0050*/ 	.word	0x00000004


	//----- nvinfo : EIATTR_FRAME_SIZE
	.align		4
.L_24:
        /*0054*/ 	.byte	0x04, 0x11
        /*0056*/ 	.short	(.L_26 - .L_25)
	.align		4
.L_25:
        /*0058*/ 	.word	index@(_ZN7cutlass13device_kernelIN5flash11enable_sm90INS1_16FlashAttnFwdSm90INS1_25CollectiveMainloopFwdSm90ILi2EN4cute5tupleIJNS5_1CILi1EEES8_S8_EEENS6_IJNS7_ILi192EEENS7_ILi128EEENS7_ILi96EEEEEELi96ENS_10bfloat16_tEfNS_4arch4Sm90ELb0ELb1ELb1ELb1ELb0ELb1ELb0ELb0ELb1ELb0ELb0ELb0EEENS1_21CollectiveEpilogueFwdINS6_IJSA_SC_SB_EEES9_SE_SG_Li384ELb1ELb0ELb0ELb0EEENS1_36VarlenDynamicPersistentTileSchedulerILi192ELi128ELi384ELi32ELb0ELb0ELb1ELb1ELb0ELb1EEEEEEEEEvNT_6ParamsE)
        /*005c*/ 	.word	0x00000000


	//----- nvinfo : EIATTR_REGCOUNT
	.align		4
.L_26:
        /*0060*/ 	.byte	0x04, 0x2f
        /*0062*/ 	.short	(.L_28 - .L_27)
	.align		4
.L_27:
        /*0064*/ 	.word	index@(_ZN7cutlass13device_kernelIN5flash11enable_sm90INS1_16FlashAttnFwdSm90INS1_25CollectiveMainloopFwdSm90ILi2EN4cute5tupleIJNS5_1CILi1EEES8_S8_EEENS6_IJNS7_ILi192EEENS7_ILi128EEENS7_ILi96EEEEEELi96ENS_10bfloat16_tEfNS_4arch4Sm90ELb0ELb1ELb1ELb1ELb0ELb0ELb0ELb0ELb1ELb0ELb0ELb0EEENS1_21CollectiveEpilogueFwdINS6_IJSA_SC_SB_EEES9_SE_SG_Li384ELb1ELb0ELb0ELb0EEENS1_36VarlenDynamicPersistentTileSchedulerILi192ELi128ELi384ELi32ELb0ELb0ELb1ELb1ELb0ELb1EEEEEEEEEvNT_6ParamsE)
        /*0068*/ 	.word	0x00000004


	//----- nvinfo : EIATTR_FRAME_SIZE
	.align		4
.L_28:
        /*006c*/ 	.byte	0x04, 0x11
        /*006e*/ 	.short	(.L_30 - .L_29)
	.align		4
.L_29:
        /*0070*/ 	.word	index@(_ZN7cutlass13device_kernelIN5flash11enable_sm90INS1_16FlashAttnFwdSm90INS1_25CollectiveMainloopFwdSm90ILi2EN4cute5tupleIJNS5_1CILi1EEES8_S8_EEENS6_IJNS7_ILi192EEENS7_ILi128EEENS7_ILi96EEEEEELi96ENS_10bfloat16_tEfNS_4arch4Sm90ELb0ELb1ELb1ELb1ELb0ELb0ELb0ELb0ELb1ELb0ELb0ELb0EEENS1_21CollectiveEpilogueFwdINS6_IJSA_SC_SB_EEES9_SE_SG_Li384ELb1ELb0ELb0ELb0EEENS1_36VarlenDynamicPersistentTileSchedulerILi192ELi128ELi384ELi32ELb0ELb0ELb1ELb1ELb0ELb1EEEEEEEEEvNT_6ParamsE)
        /*0074*/ 	.word	0x00000000


	//----- nvinfo : EIATTR_REGCOUNT
	.align		4
.L_30:
        /*0078*/ 	.byte	0x04, 0x2f
        /*007a*/ 	.short	(.L_32 - .L_31)
	.align		4
.L_31:
        /*007c*/ 	.word	index@(_ZN7cutlass13device_kernelIN5flash11enable_sm90INS1_16FlashAttnFwdSm90INS1_25CollectiveMainloopFwdSm90ILi2EN4cute5tupleIJNS5_1CILi1EEES8_S8_EEENS6_IJNS7_ILi192EEENS7_ILi128EEENS7_ILi96EEEEEELi96ENS_10bfloat16_tEfNS_4arch4Sm90ELb0ELb1ELb1ELb0ELb0ELb0ELb0ELb0ELb1ELb0ELb0ELb0EEENS1_21CollectiveEpilogueFwdINS6_IJSA_SC_SB_EEES9_SE_SG_Li384ELb0ELb0ELb0ELb0EEENS1_30DynamicPersistentTileSchedulerILi384ELi32ELb0ELb0ELb1EEEEEEEEEvNT_6ParamsE)
        /*0080*/ 	.word	0x00000004


	//----- nvinfo : EIATTR_FRAME_SIZE
	.align		4
.L_32:
        /*0084*/ 	.byte	0x04, 0x11
        /*0086*/ 	.short	(.L_34 - .L_33)
	.align		4
.L_33:
        /*0088*/ 	.word	index@(_ZN7cutlass13device_kernelIN5flash11enable_sm90INS1_16FlashAttnFwdSm90INS1_25CollectiveMainloopFwdSm90ILi2EN4cute5tupleIJNS5_1CILi1EEES8_S8_EEENS6_IJNS7_ILi192EEENS7_ILi128EEENS7_ILi96EEEEEELi96ENS_10bfloat16_tEfNS_4arch4Sm90ELb0ELb1ELb1ELb0ELb0ELb0ELb0ELb0ELb1ELb0ELb0ELb0EEENS1_21CollectiveEpilogueFwdINS6_IJSA_SC_SB_EEES9_SE_SG_Li384ELb0ELb0ELb0ELb0EEENS1_30DynamicPersistentTileSchedulerILi384ELi32ELb0ELb0ELb1EEEEEEEEEvNT_6ParamsE)
        /*008c*/ 	.word	0x00000000


	//----- nvinfo : EIATTR_REGCOUNT
	.align		4
.L_34:
        /*0090*/ 	.byte	0x04, 0x2f
        /*0092*/ 	.short	(.L_36 - .L_35)
	.align		4
.L_35:
        /*0094*/ 	.word	index@(_ZN7cutlass13device_kernelIN5flash11enable_sm90INS1_16FlashAttnFwdSm90INS1_25CollectiveMainloopFwdSm90ILi2EN4cute5tupleIJNS5_1CILi1EEES8_S8_EEENS6_IJNS7_ILi192EEENS7_ILi144EEENS7_ILi96EEEEEELi96ENS_10bfloat16_tEfNS_4arch4Sm90ELb0ELb0ELb1ELb1ELb0ELb1ELb0ELb0ELb1ELb0ELb0ELb0EEENS1_21CollectiveEpilogueFwdINS6_IJSA_SC_SB_EEES9_SE_SG_Li384ELb1ELb0ELb0ELb0EEENS1_36VarlenDynamicPersistentTileSchedulerILi192ELi144ELi384ELi32ELb0ELb0ELb1ELb0ELb1ELb1EEEEEEEEEvNT_6ParamsE)
        /*0098*/ 	.word	0x00000004


	//----- nvinfo : EIATTR_FRAME_SIZE
	.align		4
.L_36:
        /*009c*/ 	.byte	0x04, 0x11
        /*009e*/ 	.short	(.L_38 - .L_37)
	.align		4
.L_37:
        /*00a0*/ 	.word	index@(_ZN7cutlass13device_kernelIN5flash11enable_sm90INS1_16FlashAttnFwdSm90INS1_25CollectiveMainloopFwdSm90ILi2EN4cute5tupleIJNS5_1CILi1EEES8_S8_EEENS6_IJNS7_ILi192EEENS7_ILi144EEENS7_ILi96EEEEEELi96ENS_10bfloat16_tEfNS_4arch4Sm90ELb0ELb0ELb1ELb1ELb0ELb1ELb0ELb0ELb1ELb0ELb0ELb0EEENS1_21CollectiveEpilogueFwdINS6_IJSA_SC_SB_EEES9_SE_SG_Li384ELb1ELb0ELb0ELb0EEENS1_36VarlenDynamicPersistentTileSchedulerILi192ELi144ELi384ELi32ELb0ELb0ELb1ELb0ELb1ELb1EEEEEEEEEvNT_6ParamsE)
        /*00a4*/ 	.word	0x00000000


	//----- nvinfo : EIATTR_REGCOUNT
	.align		4
.L_38:
        /*00a8*/ 	.byte	0x04, 0x2f
        /*00aa*/ 	.short	(.L_40 - .L_39)
	.align		4
.L_39:
        /*00ac*/ 	.word	index@(_ZN7cutlass13device_kernelIN5flash11enable_sm90INS1_16FlashAttnFwdSm90INS1_25CollectiveMainloopFwdSm90ILi2EN4cute5tupleIJNS5_1CILi1EEES8_S8_EEENS6_IJNS7_ILi192EEENS7_ILi144EEENS7_ILi96EEEEEELi96ENS_10bfloat16_tEfNS_4arch4Sm90ELb0ELb0ELb1ELb1ELb0ELb0ELb0ELb0ELb1ELb0ELb0ELb0EEENS1_21CollectiveEpilogueFwdINS6_IJSA_SC_SB_EEES9_SE_SG_Li384ELb1ELb0ELb0ELb0EEENS1_36VarlenDynamicPersistentTileSchedulerILi192ELi144ELi384ELi32ELb0ELb0ELb1ELb0ELb1ELb1EEEEEEEEEvNT_6ParamsE)
        /*00b0*/ 	.word	0x00000004


	//----- nvinfo : EIATTR_FRAME_SIZE
	.align		4
.L_40:
        /*00b4*/ 	.byte	0x04, 0x11
        /*00b6*/ 	.short	(.L_42 - .L_41)
	.align		4
.L_41:
        /*00b8*/ 	.word	index@(_ZN7cutlass13device_kernelIN5flash11enable_sm90INS1_16FlashAttnFwdSm90INS1_25CollectiveMainloopFwdSm90ILi2EN4cute5tupleIJNS5_1CILi1EEES8_S8_EEENS6_IJNS7_ILi192EEENS7_ILi144EEENS7_ILi96EEEEEELi96ENS_10bfloat16_tEfNS_4arch4Sm90ELb0ELb0ELb1ELb1ELb0ELb0ELb0ELb0ELb1ELb0ELb0ELb0EEENS1_21CollectiveEpilogueFwdINS6_IJSA_SC_SB_EEES9_SE_SG_Li384ELb1ELb0ELb0ELb0EEENS1_36VarlenDynamicPersistentTileSchedulerILi192ELi144ELi384ELi32ELb0ELb0ELb1ELb0ELb1ELb1EEEEEEEEEvNT_6ParamsE)
        /*00bc*/ 	.word	0x00000000


	//----- nvinfo : EIATTR_REGCOUNT
	.align		4
.L_42:
        /*00c0*/ 	.byte	0x04, 0x2f
        /*00c2*/ 	.short	(.L_44 - .L_43)
	.align		4
.L_43:
        /*00c4*/ 	.word	index@(_ZN7cutlass13device_kernelIN5flash11enable_sm90INS1_16FlashAttnFwdSm90INS1_25CollectiveMainloopFwdSm90ILi2EN4cute5tupleIJNS5_1CILi1EEES8_S8_EEENS6_IJNS7_ILi192EEENS7_ILi144EEENS7_ILi96EEEEEELi96ENS_10bfloat16_tEfNS_4arch4Sm90ELb0ELb0ELb1ELb0ELb0ELb0ELb0ELb0ELb1ELb0ELb0ELb0EEENS1_21CollectiveEpilogueFwdINS6_IJSA_SC_SB_EEES9_SE_SG_Li384ELb0ELb0ELb0ELb0EEENS1_29StaticPersistentTileSchedulerILb0EEEEEEEEEvNT_6ParamsE)
        /*00c8*/ 	.word	0x00000004


	//----- nvinfo : EIATTR_FRAME_SIZE
	.align		4
.L_44:
        /*00cc*/ 	.byte	0x04, 0x11
        /*00ce*/ 	.short	(.L_46 - .L_45)
	.align		4
.L_45:
        /*00d0*/ 	.word	index@(_ZN7cutlass13device_kernelIN5flash11enable_sm90INS1_16FlashAttnFwdSm90INS1_25CollectiveMainloopFwdSm90ILi2EN4cute5tupleIJNS5_1CILi1EEES8_S8_EEENS6_IJNS7_ILi192EEENS7_ILi144EEENS7_ILi96EEEEEELi96ENS_10bfloat16_tEfNS_4arch4Sm90ELb0ELb0ELb1ELb0ELb0ELb0ELb0ELb0ELb1ELb0ELb0ELb0EEENS1_21CollectiveEpilogueFwdINS6_IJSA_SC_SB_EEES9_SE_SG_Li384ELb0ELb0ELb0ELb0EEENS1_29StaticPersistentTileSchedulerILb0EEEEEEEEEvNT_6ParamsE)
        /*00d4*/ 	.word	0x00000000


	//----- nvinfo : EIATTR_MIN_STACK_SIZE
	.align		4
.L_46:
        /*00d8*/ 	.byte	0x04, 0x12
        /*00da*/ 	.short	(.L_48 - .L_47)
	.align		4
.L_47:
        /*00dc*/ 	.word	index@(_ZN7cutlass13device_kernelIN5flash11enable_sm90INS1_16FlashAttnFwdSm90INS1_25CollectiveMainloopFwdSm90ILi2EN4cute5tupleIJNS5_1CILi1EEES8_S8_EEENS6_IJNS7_ILi192EEENS7_ILi144EEENS7_ILi96EEEEEELi96ENS_10bfloat16_tEfNS_4arch4Sm90ELb0ELb0ELb1ELb0ELb0ELb0ELb0ELb0ELb1ELb0ELb0ELb0EEENS1_21CollectiveEpilogueFwdINS6_IJSA_SC_SB_EEES9_SE_SG_Li384ELb0ELb0ELb0ELb0EEENS1_29StaticPersistentTileSchedulerILb0EEEEEEEEEvNT_6ParamsE)
        /*00e0*/ 	.word	0x00000000


	//----- nvinfo : EIATTR_MIN_STACK_SIZE
	.align		4
.L_48:
        /*00e4*/ 	.byte	0x04, 0x12
        /*00e6*/ 	.short	(.L_50 - .L_49)
	.align		4
.L_49:
        /*00e8*/ 	.word	index@(_ZN7cutlass13device_kernelIN5flash11enable_sm90INS1_16FlashAttnFwdSm90INS1_25CollectiveMainloopFwdSm90ILi2EN4cute5tupleIJNS5_1CILi1EEES8_S8_EEENS6_IJNS7_ILi192EEENS7_ILi144EEENS7_ILi96EEEEEELi96ENS_10bfloat16_tEfNS_4arch4Sm90ELb0ELb0ELb1ELb1ELb0ELb0ELb0ELb0ELb1ELb0ELb0ELb0EEENS1_21CollectiveEpilogueFwdINS6_IJSA_SC_SB_EEES9_SE_SG_Li384ELb1ELb0ELb0ELb0EEENS1_36VarlenDynamicPersistentTileSchedulerILi192ELi144ELi384ELi32ELb0ELb0ELb1ELb0ELb1ELb1EEEEEEEEEvNT_6ParamsE)
        /*00ec*/ 	.word	0x00000000


	//----- nvinfo : EIATTR_MIN_STACK_SIZE
	.align		4
.L_50:
        /*00f0*/ 	.byte	0x04, 0x12
        /*00f2*/ 	.short	(.L_52 - .L_51)
	.align		4
.L_51:
        /*00f4*/ 	.word	index@(_ZN7cutlass13device_kernelIN5flash11enable_sm90INS1_16FlashAttnFwdSm90INS1_25CollectiveMainloopFwdSm90ILi2EN4cute5tupleIJNS5_1CILi1EEES8_S8_EEENS6_IJNS7_ILi192EEENS7_ILi144EEENS7_ILi96EEEEEELi96ENS_10bfloat16_tEfNS_4arch4Sm90ELb0ELb0ELb1ELb1ELb0ELb1ELb0ELb0ELb1ELb0ELb0ELb0EEENS1_21CollectiveEpilogueFwdINS6_IJSA_SC_SB_EEES9_SE_SG_Li384ELb1ELb0ELb0ELb0EEENS1_36VarlenDynamicPersistentTileSchedulerILi192ELi144ELi384ELi32ELb0ELb0ELb1ELb0ELb1ELb1EEEEEEEEEvNT_6ParamsE)
        /*00f8*/ 	.word	0x00000000


	//----- nvinfo : EIATTR_MIN_STACK_SIZE
	.align		4
.L_52:
        /*00fc*/ 	.byte	0x04, 0x12
        /*00fe*/ 	.short	(.L_54 - .L_53)
	.align		4
.L_53:
        /*0100*/ 	.word	index@(_ZN7cutlass13device_kernelIN5flash11enable_sm90INS1_16FlashAttnFwdSm90INS1_25CollectiveMainloopFwdSm90ILi2EN4cute5tupleIJNS5_1CILi1EEES8_S8_EEENS6_IJNS7_ILi192EEENS7_ILi128EEENS7_ILi96EEEEEELi96ENS_10bfloat16_tEfNS_4arch4Sm90ELb0ELb1ELb1ELb0ELb0ELb0ELb0ELb0ELb1ELb0ELb0ELb0EEENS1_21CollectiveEpilogueFwdINS6_IJSA_SC_SB_EEES9_SE_SG_Li384ELb0ELb0ELb0ELb0EEENS1_30DynamicPersistentTileSchedulerILi384ELi32ELb0ELb0ELb1EEEEEEEEEvNT_6ParamsE)
        /*0104*/ 	.word	0x00000000


	//----- nvinfo : EIATTR_MIN_STACK_SIZE
	.align		4
.L_54:
        /*0108*/ 	.byte	0x04, 0x12
        /*010a*/ 	.short	(.L_56 - .L_55)
	.align		4
.L_55:
        /*010c*/ 	.word	index@(_ZN7cutlass13device_kernelIN5flash11enable_sm90INS1_16FlashAttnFwdSm90INS1_25CollectiveMainloopFwdSm90ILi2EN4cute5tupleIJNS5_1CILi1EEES8_S8_EEENS6_IJNS7_ILi192EEENS7_ILi128EEENS7_ILi96EEEEEELi96ENS_10bfloat16_tEfNS_4arch4Sm90ELb0ELb1ELb1ELb1ELb0ELb0ELb0ELb0ELb1ELb0ELb0ELb0EEENS1_21CollectiveEpilogueFwdINS6_IJSA_SC_SB_EEES9_SE_SG_Li384ELb1ELb0ELb0ELb0EEENS1_36VarlenDynamicPersistentTileSchedulerILi192ELi128ELi384ELi32ELb0ELb0ELb1ELb1ELb0ELb1EEEEEEEEEvNT_6ParamsE)
        /*0110*/ 	.word	0x00000000


	//----- nvinfo : EIATTR_MIN_STACK_SIZE
	.align		4
.L_56:
        /*0114*/ 	.byte	0x04, 0x12
        /*0116*/ 	.short	(.L_58 - .L_57)
	.align		4
.L_57:
        /*0118*/ 	.word	index@(_ZN7cutlass13device_kernelIN5flash11enable_sm90INS1_16FlashAttnFwdSm90INS1_25CollectiveMainloopFwdSm90ILi2EN4cute5tupleIJNS5_1CILi1EEES8_S8_EEENS6_IJNS7_ILi192EEENS7_ILi128EEENS7_ILi96EEEEEELi96ENS_10bfloat16_tEfNS_4arch4Sm90ELb0ELb1ELb1ELb1ELb0ELb1ELb0ELb0ELb1ELb0ELb0ELb0EEENS1_21CollectiveEpilogueFwdINS6_IJSA_SC_SB_EEES9_SE_SG_Li384ELb1ELb0ELb0ELb0EEENS1_36VarlenDynamicPersistentTileSchedulerILi192ELi128ELi384ELi32ELb0ELb0ELb1ELb1ELb0ELb1EEEEEEEEEvNT_6ParamsE)
        /*011c*/ 	.word	0x00000000


	//----- nvinfo : EIATTR_MIN_STACK_SIZE
	.align		4
.L_58:
        /*0120*/ 	.byte	0x04, 0x12
        /*0122*/ 	.short	(.L_60 - .L_59)
	.align		4
.L_59:
        /*0124*/ 	.word	index@(_ZN7cutlass13device_kernelIN5flash11enable_sm90INS1_16FlashAttnFwdSm90INS1_25CollectiveMainloopFwdSm90ILi2EN4cute5tupleIJNS5_1CILi1EEES8_S8_EEENS6_IJNS7_ILi192EEENS7_ILi144EEENS7_ILi96EEEEEELi96ENS_10bfloat16_tEfNS_4arch4Sm90ELb1ELb0ELb1ELb0ELb0ELb0ELb0ELb0ELb1ELb0ELb0ELb0EEENS1_21CollectiveEpilogueFwdINS6_IJSA_SC_SB_EEES9_SE_SG_Li384ELb0ELb0ELb0ELb0EEENS1_30DynamicPersistentTileSchedulerILi384ELi32ELb0ELb0ELb1EEEEEEEEEvNT_6ParamsE)
        /*0128*/ 	.word	0x00000000


	//----- nvinfo : EIATTR_MIN_STACK_SIZE
	.align		4
.L_60:
        /*012c*/ 	.byte	0x04, 0x12
        /*012e*/ 	.short	(.L_62 - .L_61)
	.align		4
.L_61:
        /*0130*/ 	.word	index@(_ZN7cutlass13device_kernelIN5flash11enable_sm90INS1_16FlashAttnFwdSm90INS1_25CollectiveMainloopFwdSm90ILi2EN4cute5tupleIJNS5_1CILi1EEES8_S8_EEENS6_IJNS7_ILi192EEENS7_ILi144EEENS7_ILi96EEEEEELi96ENS_10bfloat16_tEfNS_4arch4Sm90ELb1ELb0ELb1ELb1ELb0ELb0ELb0ELb0ELb1ELb0ELb0ELb0EEENS1_21CollectiveEpilogueFwdINS6_IJSA_SC_SB_EEES9_SE_SG_Li384ELb1ELb0ELb0ELb0EEENS1_36VarlenDynamicPersistentTileSchedulerILi192ELi144ELi384ELi32ELb0ELb0ELb1ELb1ELb1ELb1EEEEEEEEEvNT_6ParamsE)
        /*0134*/ 	.word	0x00000000


	//----- nvinfo : EIATTR_MIN_STACK_SIZE
	.align		4
.L_62:
        /*0138*/ 	.byte	0x04, 0x12
        /*013a*/ 	.short	(.L_64 - .L_63)
	.align		4
.L_63:
        /*013c*/ 	.word	index@(_ZN7cutlass13device_kernelIN5flash11enable_sm90INS1_16FlashAttnFwdSm90INS1_25CollectiveMainloopFwdSm90ILi2EN4cute5tupleIJNS5_1CILi1EEES8_S8_EEENS6_IJNS7_ILi192EEENS7_ILi144EEENS7_ILi96EEEEEELi96ENS_10bfloat16_tEfNS_4arch4Sm90ELb1ELb0ELb1ELb1ELb0ELb1ELb0ELb0ELb1ELb0ELb0ELb0EEENS1_21CollectiveEpilogueFwdINS6_IJSA_SC_SB_EEES9_SE_SG_Li384ELb1ELb0ELb0ELb0EEENS1_36VarlenDynamicPersistentTileSchedulerILi192ELi144ELi384ELi32ELb0ELb0ELb1ELb1ELb1ELb1EEEEEEEEEvNT_6ParamsE)
        /*0140*/ 	.word	0x00000000
.L_64:


//--------------------- .nv.compat                --------------------------
	.section	.nv.compat,"",@"SHT_CUDA_COMPAT_INFO"
	.align	4
        /*0000*/ 	.byte	0x02, 0x09, 0x01, 0x00, 0x02, 0x02, 0x01, 0x00, 0x02, 0x05, 0x05, 0x00, 0x03, 0x07, 0x01, 0x01
        /*0010*/ 	.byte	0x02, 0x03, 0x00, 0x00, 0x02, 0x06, 0x01, 0x00, 0x04, 0x0b, 0x08, 0x00, 0x09, 0x00, 0x00, 0x00
        /*0020*/ 	.byte	0x00, 0x00, 0x00, 0x00


//--------------------- .nv.info._ZN7cutlass13device_kernelIN5flash11enable_sm90INS1_16FlashAttnFwdSm90INS1_25CollectiveMainloopFwdSm90ILi2EN4cute5tupleIJNS5_1CILi1EEES8_S8_EEENS6_IJNS7_ILi192EEENS7_ILi144EEENS7_ILi96EEEEEELi96ENS_10bfloat16_tEfNS_4arch4Sm90ELb0ELb0ELb1ELb0ELb0ELb0ELb0ELb0ELb1ELb0ELb0ELb0EEENS1_21CollectiveEpilogueFwdINS6_IJSA_SC_SB_EEES9_SE_SG_Li384ELb0ELb0ELb0ELb0EEENS1_29StaticPersistentTileSchedulerILb0EEEEEEEEEvNT_6ParamsE --------------------------
	.section	.nv.info._ZN7cutlass13device_kernelIN5flash11enable_sm90INS1_16FlashAttnFwdSm90INS1_25CollectiveMainloopFwdSm90ILi2EN4cute5tupleIJNS5_1CILi1EEES8_S8_EEENS6_IJNS7_ILi192EEENS7_ILi144EEENS7_ILi96EEEEEELi96ENS_10bfloat16_tEfNS_4arch4Sm90ELb0ELb0ELb1ELb0ELb0ELb0ELb0ELb0ELb1ELb0ELb0ELb0EEENS1_21CollectiveEpilogueFwdINS6_IJSA_SC_SB_EEES9_SE_SG_Li384ELb0ELb0ELb0ELb0EEENS1_29StaticPersistentTileSchedulerILb0EEEEEEEEEvNT_6ParamsE,"",@"SHT_CUDA_INFO"
	.sectionflags	@""
	.align	4


	//----- nvinfo : EIATTR_CUDA_API_VERSION
	.align		4
        /*0000*/ 	.byte	0x04, 0x37
        /*0002*/ 	.short	(.L_66 - .L_65)
.L_65:
        /*0004*/ 	.word	0x00000082


	//----- nvinfo : EIATTR_KPARAM_INFO
	.align		4
.L_66:
        /*0008*/ 	.byte	0x04, 0x17
        /*000a*/ 	.short	(.L_68 - .L_67)
.L_67:
        /*000c*/ 	.word	0x00000000
        /*0010*/ 	.short	0x0000
        /*0012*/ 	.short	0x0000
        /*0014*/ 	.byte	0x00, 0xf0, 0x01, 0x2e


	//----- nvinfo : EIATTR_SPARSE_MMA_MASK
	.align		4
.L_68:
        /*0018*/ 	.byte	0x03, 0x50
        /*001a*/ 	.short	0x0000


	//----- nvinfo : EIATTR_MAXREG_COUNT
	.align		4
        /*001c*/ 	.byte	0x03, 0x1b
        /*001e*/ 	.short	0x0080


	//----- nvinfo : EIATTR_MERCURY_ISA_VERSION
	.align		4
        /*0020*/ 	.byte	0x03, 0x5f
        /*0022*/ 	.short	0x0101


	//----- nvinfo : EIATTR_VRC_CTA_INIT_COUNT
	.align		4
        /*0024*/ 	.byte	0x02, 0x4a
	.zero		1
	.zero		1


	//----- nvinfo : EIATTR_EXIT_INSTR_OFFSETS
	.align		4
        /*0028*/ 	.byte	0x04, 0x1c
        /*002a*/ 	.short	(.L_70 - .L_69)


	//   ....[0]....
.L_69:
        /*002c*/ 	.word	0x00000010


	//----- nvinfo : EIATTR_MAX_THREADS
	.align		4
.L_70:
        /*0030*/ 	.byte	0x04, 0x05
        /*0032*/ 	.short	(.L_72 - .L_71)
.L_71:
        /*0034*/ 	.word	0x00000200
        /*0038*/ 	.word	0x00000001
        /*003c*/ 	.word	0x00000001


	//----- nvinfo : EIATTR_CBANK_PARAM_SIZE
	.align		4
.L_72:
        /*0040*/ 	.byte	0x03, 0x19
        /*0042*/ 	.short	0x0b80


	//----- nvinfo : EIATTR_PARAM_CBANK
	.align		4
        /*0044*/ 	.byte	0x04, 0x0a
        /*0046*/ 	.short	(.L_74 - .L_73)
	.align		4
.L_73:
        /*0048*/ 	.word	index@(.nv.constant0._ZN7cutlass13device_kernelIN5flash11enable_sm90INS1_16FlashAttnFwdSm90INS1_25CollectiveMainloopFwdSm90ILi2EN4cute5tupleIJNS5_1CILi1EEES8_S8_EEENS6_IJNS7_ILi192EEENS7_ILi144EEENS7_ILi96EEEEEELi96ENS_10bfloat16_tEfNS_4arch4Sm90ELb0ELb0ELb1ELb0ELb0ELb0ELb0ELb0ELb1ELb0ELb0ELb0EEENS1_21CollectiveEpilogueFwdINS6_IJSA_SC_SB_EEES9_SE_SG_Li384ELb0ELb0ELb0ELb0EEENS1_29StaticPersistentTileSchedulerILb0EEEEEEEEEvNT_6ParamsE)
        /*004c*/ 	.short	0x0380
        /*004e*/ 	.short	0x0b80


	//----- nvinfo : EIATTR_SW_WAR
	.align		4
.L_74:
        /*0050*/ 	.byte	0x04, 0x36
        /*0052*/ 	.short	(.L_76 - .L_75)
.L_75:
        /*0054*/ 	.word	0x00000008
.L_76:


//--------------------- .nv.info._ZN7cutlass13device_kernelIN5flash11enable_sm90INS1_16FlashAttnFwdSm90INS1_25CollectiveMainloopFwdSm90ILi2EN4cute5tupleIJNS5_1CILi1EEES8_S8_EEENS6_IJNS7_ILi192EEENS7_ILi144EEENS7_ILi96EEEEEELi96ENS_10bfloat16_tEfNS_4arch4Sm90ELb0ELb0ELb1ELb1ELb0ELb0ELb0ELb0ELb1ELb0ELb0ELb0EEENS1_21CollectiveEpilogueFwdINS6_IJSA_SC_SB_EEES9_SE_SG_Li384ELb1ELb0ELb0ELb0EEENS1_36VarlenDynamicPersistentTileSchedulerILi192ELi144ELi384ELi32ELb0ELb0ELb1ELb0ELb1ELb1EEEEEEEEEvNT_6ParamsE --------------------------
	.section	.nv.info._ZN7cutlass13device_kernelIN5flash11enable_sm90INS1_16FlashAttnFwdSm90INS1_25CollectiveMainloopFwdSm90ILi2EN4cute5tupleIJNS5_1CILi1EEES8_S8_EEENS6_IJNS7_ILi192EEENS7_ILi144EEENS7_ILi96EEEEEELi96ENS_10bfloat16_tEfNS_4arch4Sm90ELb0ELb0ELb1ELb1ELb0ELb0ELb0ELb0ELb1ELb0ELb0ELb0EEENS1_21CollectiveEpilogueFwdINS6_IJSA_SC_SB_EEES9_SE_SG_Li384ELb1ELb0ELb0ELb0EEENS1_36VarlenDynamicPersistentTileSchedulerILi192ELi144ELi384ELi32ELb0ELb0ELb1ELb0ELb1ELb1EEEEEEEEEvNT_6ParamsE,"",@"SHT_CUDA_INFO"
	.sectionflags	@""
	.align	4


	//----- nvinfo : EIATTR_CUDA_API_VERSION
	.align		4
        /*0000*/ 	.byte	0x04, 0x37
        /*0002*/ 	.short	(.L_78 - .L_77)
.L_77:
        /*0004*/ 	.word	0x00000082


	//----- nvinfo : EIATTR_KPARAM_INFO
	.align		4
.L_78:
        /*0008*/ 	.byte	0x04, 0x17
        /*000a*/ 	.short	(.L_80 - .L_79)
.L_79:
        /*000c*/ 	.word	0x00000000
        /*0010*/ 	.short	0x0000
        /*0012*/ 	.short	0x0000
        /*0014*/ 	.byte	0x00, 0xf0, 0x01, 0x28


	//----- nvinfo : EIATTR_SPARSE_MMA_MASK
	.align		4
.L_80:
        /*0018*/ 	.byte	0x03, 0x50
        /*001a*/ 	.short	0x0000


	//----- nvinfo : EIATTR_MAXREG_COUNT
	.align		4
        /*001c*/ 	.byte	0x03, 0x1b
        /*001e*/ 	.short	0x0080


	//----- nvinfo : EIATTR_MERCURY_ISA_VERSION
	.align		4
        /*0020*/ 	.byte	0x03, 0x5f
        /*0022*/ 	.short	0x0101


	//----- nvinfo : EIATTR_VRC_CTA_INIT_COUNT
	.align		4
        /*0024*/ 	.byte	0x02, 0x4a
	.zero		1
	.zero		1


	//----- nvinfo : EIATTR_EXIT_INSTR_OFFSETS
	.align		4
        /*0028*/ 	.byte	0x04, 0x1c
        /*002a*/ 	.short	(.L_82 - .L_81)


	//   ....[0]....
.L_81:
        /*002c*/ 	.word	0x00000010


	//----- nvinfo : EIATTR_MAX_THREADS
	.align		4
.L_82:
        /*0030*/ 	.byte	0x04, 0x05
        /*0032*/ 	.short	(.L_84 - .L_83)
.L_83:
        /*0034*/ 	.word	0x00000200
        /*0038*/ 	.word	0x00000001
        /*003c*/ 	.word	0x00000001


	//----- nvinfo : EIATTR_CBANK_PARAM_SIZE
	.align		4
.L_84:
        /*0040*/ 	.byte	0x03, 0x19
        /*0042*/ 	.short	0x0a00


	//----- nvinfo : EIATTR_PARAM_CBANK
	.align		4
        /*0044*/ 	.byte	0x04, 0x0a
        /*0046*/ 	.short	(.L_86 - .L_85)
	.align		4
.L_85:
        /*0048*/ 	.word	index@(.nv.constant0._ZN7cutlass13device_kernelIN5flash11enable_sm90INS1_16FlashAttnFwdSm90INS1_25CollectiveMainloopFwdSm90ILi2EN4cute5tupleIJNS5_1CILi1EEES8_S8_EEENS6_IJNS7_ILi192EEENS7_ILi144EEENS7_ILi96EEEEEELi96ENS_10bfloat16_tEfNS_4arch4Sm90ELb0ELb0ELb1ELb1ELb0ELb0ELb0ELb0ELb1ELb0ELb0ELb0EEENS1_21CollectiveEpilogueFwdINS6_IJSA_SC_SB_EEES9_SE_SG_Li384ELb1ELb0ELb0ELb0EEENS1_36VarlenDynamicPersistentTileSchedulerILi192ELi144ELi384ELi32ELb0ELb0ELb1ELb0ELb1ELb1EEEEEEEEEvNT_6ParamsE)
        /*004c*/ 	.short	0x0380
        /*004e*/ 	.short	0x0a00


	//----- nvinfo : EIATTR_SW_WAR
	.align		4
.L_86:
        /*0050*/ 	.byte	0x04, 0x36
        /*0052*/ 	.short	(.L_88 - .L_87)
.L_87:
        /*0054*/ 	.word	0x00000008
.L_88:


//--------------------- .nv.info._ZN7cutlass13device_kernelIN5flash11enable_sm90INS1_16FlashAttnFwdSm90INS1_25CollectiveMainloopFwdSm90ILi2EN4cute5tupleIJNS5_1CILi1EEES8_S8_EEENS6_IJNS7_ILi192EEENS7_ILi144EEENS7_ILi96EEEEEELi96ENS_10bfloat16_tEfNS_4arch4Sm90ELb0ELb0ELb1ELb1ELb0ELb1ELb0ELb0ELb1ELb0ELb0ELb0EEENS1_21CollectiveEpilogueFwdINS6_IJSA_SC_SB_EEES9_SE_SG_Li384ELb1ELb0ELb0ELb0EEENS1_36VarlenDynamicPersistentTileSchedulerILi192ELi144ELi384ELi32ELb0ELb0ELb1ELb0ELb1ELb1EEEEEEEEEvNT_6ParamsE --------------------------
	.section	.nv.info._ZN7cutlass13device_kernelIN5flash11enable_sm90INS1_16FlashAttnFwdSm90INS1_25CollectiveMainloopFwdSm90ILi2EN4cute5tupleIJNS5_1CILi1EEES8_S8_EEENS6_IJNS7_ILi192EEENS7_ILi144EEENS7_ILi96EEEEEELi96ENS_10bfloat16_tEfNS_4arch4Sm90ELb0ELb0ELb1ELb1ELb0ELb1ELb0ELb0ELb1ELb0ELb0ELb0EEENS1_21CollectiveEpilogueFwdINS6_IJSA_SC_SB_EEES9_SE_SG_Li384ELb1ELb0ELb0ELb0EEENS1_36VarlenDynamicPersistentTileSchedulerILi192ELi144ELi384ELi32ELb0ELb0ELb1ELb0ELb1ELb1EEEEEEEEEvNT_6ParamsE,"",@"SHT_CUDA_INFO"
	.sectionflags	@""
	.align	4


	//----- nvinfo : EIATTR_CUDA_API_VERSION
	.align		4
        /*0000*/ 	.byte	0x04, 0x37
        /*0002*/ 	.short	(.L_90 - .L_89)
.L_89:
        /*0004*/ 	.word	0x00000082


	//----- nvinfo : EIATTR_KPARAM_INFO
	.align		4
.L_90:
        /*0008*/ 	.byte	0x04, 0x17
        /*000a*/ 	.short	(.L_92 - .L_91)
.L_91:
        /*000c*/ 	.word	0x00000000
        /*0010*/ 	.short	0x0000
        /*0012*/ 	.short	0x0000
        /*0014*/ 	.byte	0x00, 0xf0, 0x01, 0x28


	//----- nvinfo : EIATTR_SPARSE_MMA_MASK
	.align		4
.L_92:
        /*0018*/ 	.byte	0x03, 0x50
        /*001a*/ 	.short	0x0000


	//----- nvinfo : EIATTR_MAXREG_COUNT
	.align		4
        /*001c*/ 	.byte	0x03, 0x1b
        /*001e*/ 	.short	0x0080


	//----- nvinfo : EIATTR_MERCURY_ISA_VERSION
	.align		4
        /*0020*/ 	.byte	0x03, 0x5f
        /*0022*/ 	.short	0x0101


	//----- nvinfo : EIATTR_VRC_CTA_INIT_COUNT
	.align		4
        /*0024*/ 	.byte	0x02, 0x4a
	.zero		1
	.zero		1


	//----- nvinfo : EIATTR_EXIT_INSTR_OFFSETS
	.align		4
        /*0028*/ 	.byte	0x04, 0x1c
        /*002a*/ 	.short	(.L_94 - .L_93)


	//   ....[0]....
.L_93:
        /*002c*/ 	.word	0x00000010


	//----- nvinfo : EIATTR_MAX_THREADS
	.align		4
.L_94:
        /*0030*/ 	.byte	0x04, 0x05
        /*0032*/ 	.short	(.L_96 - .L_95)
.L_95:
        /*0034*/ 	.word	0x00000200
        /*0038*/ 	.word	0x00000001
        /*003c*/ 	.word	0x00000001


	//----- nvinfo : EIATTR_CBANK_PARAM_SIZE
	.align		4
.L_96:
        /*0040*/ 	.byte	0x03, 0x19
        /*0042*/ 	.short	0x0a00


	//----- nvinfo : EIATTR_PARAM_CBANK
	.align		4
        /*0044*/ 	.byte	0x04, 0x0a
        /*0046*/ 	.short	(.L_98 - .L_97)
	.align		4
.L_97:
        /*0048*/ 	.word	index@(.nv.constant0._ZN7cutlass13device_kernelIN5flash11enable_sm90INS1_16FlashAttnFwdSm90INS1_25CollectiveMainloopFwdSm90ILi2EN4cute5tupleIJNS5_1CILi1EEES8_S8_EEENS6_IJNS7_ILi192EEENS7_ILi144EEENS7_ILi96EEEEEELi96ENS_10bfloat16_tEfNS_4arch4Sm90ELb0ELb0ELb1ELb1ELb0ELb1ELb0ELb0ELb1ELb0ELb0ELb0EEENS1_21CollectiveEpilogueFwdINS6_IJSA_SC_SB_EEES9_SE_SG_Li384ELb1ELb0ELb0ELb0EEENS1_36VarlenDynamicPersistentTileSchedulerILi192ELi144ELi384ELi32ELb0ELb0ELb1ELb0ELb1ELb1EEEEEEEEEvNT_6ParamsE)
        /*004c*/ 	.short	0x0380
        /*004e*/ 	.short	0x0a00


	//----- nvinfo : EIATTR_SW_WAR
	.align		4
.L_98:
        /*0050*/ 	.byte	0x04, 0x36
        /*0052*/ 	.short	(.L_100 - .L_99)
.L_99:
        /*0054*/ 	.word	0x00000008
.L_100:


//--------------------- .nv.info._ZN7cutlass13device_kernelIN5flash11enable_sm90INS1_16FlashAttnFwdSm90INS1_25CollectiveMainloopFwdSm90ILi2EN4cute5tupleIJNS5_1CILi1EEES8_S8_EEENS6_IJNS7_ILi192EEENS7_ILi128EEENS7_ILi96EEEEEELi96ENS_10bfloat16_tEfNS_4arch4Sm90ELb0ELb1ELb1ELb0ELb0ELb0ELb0ELb0ELb1ELb0ELb0ELb0EEENS1_21CollectiveEpilogueFwdINS6_IJSA_SC_SB_EEES9_SE_SG_Li384ELb0ELb0ELb0ELb0EEENS1_30DynamicPersistentTileSchedulerILi384ELi32ELb0ELb0ELb1EEEEEEEEEvNT_6ParamsE --------------------------
	.section	.nv.info._ZN7cutlass13device_kernelIN5flash11enable_sm90INS1_16FlashAttnFwdSm90INS1_25CollectiveMainloopFwdSm90ILi2EN4cute5tupleIJNS5_1CILi1EEES8_S8_EEENS6_IJNS7_ILi192EEENS7_ILi128EEENS7_ILi96EEEEEELi96ENS_10bfloat16_tEfNS_4arch4Sm90ELb0ELb1ELb1ELb0ELb0ELb0ELb0ELb0ELb1ELb0ELb0ELb0EEENS1_21CollectiveEpilogueFwdINS6_IJSA_SC_SB_EEES9_SE_SG_Li384ELb0ELb0ELb0ELb0EEENS1_30DynamicPersistentTileSchedulerILi384ELi32ELb0ELb0ELb1EEEEEEEEEvNT_6ParamsE,"",@"SHT_CUDA_INFO"
	.sectionflags	@""
	.align	4


	//----- nvinfo : EIATTR_CUDA_API_VERSION
	.align		4
        /*0000*/ 	.byte	0x04, 0x37
        /*0002*/ 	.short	(.L_102 - .L_101)
.L_101:
        /*0004*/ 	.word	0x00000082


	//----- nvinfo : EIATTR_KPARAM_INFO
	.align		4
.L_102:
        /*0008*/ 	.byte	0x04, 0x17
        /*000a*/ 	.short	(.L_104 - .L_103)
.L_103:
        /*000c*/ 	.word	0x00000000
        /*0010*/ 	.short	0x0000
        /*0012*/ 	.short	0x0000
        /*0014*/ 	.byte	0x00, 0xf0, 0x01, 0x2e


	//----- nvinfo : EIATTR_SPARSE_MMA_MASK
	.align		4
.L_104:
        /*0018*/ 	.byte	0x03, 0x50
        /*001a*/ 	.short	0x0000


	//----- nvinfo : EIATTR_MAXREG_COUNT
	.align		4
        /*001c*/ 	.byte	0x03, 0x1b
        /*001e*/ 	.short	0x0080


	//----- nvinfo : EIATTR_MERCURY_ISA_VERSION
	.align		4
        /*0020*/ 	.byte	0x03, 0x5f
        /*0022*/ 	.short	0x0101


	//----- nvinfo : EIATTR_VRC_CTA_INIT_COUNT
	.align		4
        /*0024*/ 	.byte	0x02, 0x4a
	.zero		1
	.zero		1


	//----- nvinfo : EIATTR_EXIT_INSTR_OFFSETS
	.align		4
        /*0028*/ 	.byte	0x04, 0x1c
        /*002a*/ 	.short	(.L_106 - .L_105)


	//   ....[0]....
.L_105:
        /*002c*/ 	.word	0x00000010


	//----- nvinfo : EIATTR_MAX_THREADS
	.align		4
.L_106:
        /*0030*/ 	.byte	0x04, 0x05
        /*0032*/ 	.short	(.L_108 - .L_107)
.L_107:
        /*0034*/ 	.word	0x00000200
        /*0038*/ 	.word	0x00000001
        /*003c*/ 	.word	0x00000001


	//----- nvinfo : EIATTR_CBANK_PARAM_SIZE
	.align		4
.L_108:
        /*0040*/ 	.byte	0x03, 0x19
        /*0042*/ 	.short	0x0b80


	//----- nvinfo : EIATTR_PARAM_CBANK
	.align		4
        /*0044*/ 	.byte	0x04, 0x0a
        /*0046*/ 	.short	(.L_110 - .L_109)
	.align		4
.L_109:
        /*0048*/ 	.word	index@(.nv.constant0._ZN7cutlass13device_kernelIN5flash11enable_sm90INS1_16FlashAttnFwdSm90INS1_25CollectiveMainloopFwdSm90ILi2EN4cute5tupleIJNS5_1CILi1EEES8_S8_EEENS6_IJNS7_ILi192EEENS7_ILi128EEENS7_ILi96EEEEEELi96ENS_10bfloat16_tEfNS_4arch4Sm90ELb0ELb1ELb1ELb0ELb0ELb0ELb0ELb0ELb1ELb0ELb0ELb0EEENS1_21CollectiveEpilogueFwdINS6_IJSA_SC_SB_EEES9_SE_SG_Li384ELb0ELb0ELb0ELb0EEENS1_30DynamicPersistentTileSchedulerILi384ELi32ELb0ELb0ELb1EEEEEEEEEvNT_6ParamsE)
        /*004c*/ 	.short	0x0380
        /*004e*/ 	.short	0x0b80


	//----- nvinfo : EIATTR_SW_WAR
	.align		4
.L_110:
        /*0050*/ 	.byte	0x04, 0x36
        /*0052*/ 	.short	(.L_112 - .L_111)
.L_111:
        /*0054*/ 	.word	0x00000008
.L_112:


//--------------------- .nv.info._ZN7cutlass13device_kernelIN5flash11enable_sm90INS1_16FlashAttnFwdSm90INS1_25CollectiveMainloopFwdSm90ILi2EN4cute5tupleIJNS5_1CILi1EEES8_S8_EEENS6_IJNS7_ILi192EEENS7_ILi128EEENS7_ILi96EEEEEELi96ENS_10bfloat16_tEfNS_4arch4Sm90ELb0ELb1ELb1ELb1ELb0ELb0ELb0ELb0ELb1ELb0ELb0ELb0EEENS1_21CollectiveEpilogueFwdINS6_IJSA_SC_SB_EEES9_SE_SG_Li384ELb1ELb0ELb0ELb0EEENS1_36VarlenDynamicPersistentTileSchedulerILi192ELi128ELi384ELi32ELb0ELb0ELb1ELb1ELb0ELb1EEEEEEEEEvNT_6ParamsE --------------------------
	.section	.nv.info._ZN7cutlass13device_kernelIN5flash11enable_sm90INS1_16FlashAttnFwdSm90INS1_25CollectiveMainloopFwdSm90ILi2EN4cute5tupleIJNS5_1CILi1EEES8_S8_EEENS6_IJNS7_ILi192EEENS7_ILi128EEENS7_ILi96EEEEEELi96ENS_10bfloat16_tEfNS_4arch4Sm90ELb0ELb1ELb1ELb1ELb0ELb0ELb0ELb0ELb1ELb0ELb0ELb0EEENS1_21CollectiveEpilogueFwdINS6_IJSA_SC_SB_EEES9_SE_SG_Li384ELb1ELb0ELb0ELb0EEENS1_36VarlenDynamicPersistentTileSchedulerILi192ELi128ELi384ELi32ELb0ELb0ELb1ELb1ELb0ELb1EEEEEEEEEvNT_6ParamsE,"",@"SHT_CUDA_INFO"
	.sectionflags	@""
	.align	4


	//----- nvinfo : EIATTR_CUDA_API_VERSION
	.align		4
        /*0000*/ 	.byte	0x04, 0x37
        /*0002*/ 	.short	(.L_114 - .L_113)
.L_113:
        /*0004*/ 	.word	0x00000082


	//----- nvinfo : EIATTR_KPARAM_INFO
	.align		4
.L_114:
        /*0008*/ 	.byte	0x04, 0x17
        /*000a*/ 	.short	(.L_116 - .L_115)
.L_115:
        /*000c*/ 	.word	0x00000000
        /*0010*/ 	.short	0x0000
        /*0012*/ 	.short	0x0000
        /*0014*/ 	.byte	0x00, 0xf0, 0x01, 0x28


	//----- nvinfo : EIATTR_SPARSE_MMA_MASK
	.align		4
.L_116:
        /*0018*/ 	.byte	0x03, 0x50
        /*001a*/ 	.short	0x0000


	//----- nvinfo : EIATTR_MAXREG_COUNT
	.align		4
        /*001c*/ 	.byte	0x03, 0x1b
        /*001e*/ 	.short	0x0080


	//----- nvinfo : EIATTR_MERCURY_ISA_VERSION
	.align		4
        /*0020*/ 	.byte	0x03, 0x5f
        /*0022*/ 	.short	0x0101


	//----- nvinfo : EIATTR_VRC_CTA_INIT_COUNT
	.align		4
        /*0024*/ 	.byte	0x02, 0x4a
	.zero		1
	.zero		1


	//----- nvinfo : EIATTR_EXIT_INSTR_OFFSETS
	.align		4
        /*0028*/ 	.byte	0x04, 0x1c
        /*002a*/ 	.short	(.L_118 - .L_117)


	//   ....[0]....
.L_117:
        /*002c*/ 	.word	0x00000010


	//----- nvinfo : EIATTR_MAX_THREADS
	.align		4
.L_118:
        /*0030*/ 	.byte	0x04, 0x05
        /*0032*/ 	.short	(.L_120 - .L_119)
.L_119:
        /*0034*/ 	.word	0x00000200
        /*0038*/ 	.word	0x00000001
        /*003c*/ 	.word	0x00000001


	//----- nvinfo : EIATTR_CBANK_PARAM_SIZE
	.align		4
.L_120:
        /*0040*/ 	.byte	0x03, 0x19
        /*0042*/ 	.short	0x0a00


	//----- nvinfo : EIATTR_PARAM_CBANK
	.align		4
        /*0044*/ 	.byte	0x04, 0x0a
        /*0046*/ 	.short	(.L_122 - .L_121)
	.align		4
.L_121:
        /*0048*/ 	.word	index@(.nv.constant0._ZN7cutlass13device_kernelIN5flash11enable_sm90INS1_16FlashAttnFwdSm90INS1_25CollectiveMainloopFwdSm90ILi2EN4cute5tupleIJNS5_1CILi1EEES8_S8_EEENS6_IJNS7_ILi192EEENS7_ILi128EEENS7_ILi96EEEEEELi96ENS_10bfloat16_tEfNS_4arch4Sm90ELb0ELb1ELb1ELb1ELb0ELb0ELb0ELb0ELb1ELb0ELb0ELb0EEENS1_21CollectiveEpilogueFwdINS6_IJSA_SC_SB_EEES9_SE_SG_Li384ELb1ELb0ELb0ELb0EEENS1_36VarlenDynamicPersistentTileSchedulerILi192ELi128ELi384ELi32ELb0ELb0ELb1ELb1ELb0ELb1EEEEEEEEEvNT_6ParamsE)
        /*004c*/ 	.short	0x0380
        /*004e*/ 	.short	0x0a00


	//----- nvinfo : EIATTR_SW_WAR
	.align		4
.L_122:
        /*0050*/ 	.byte	0x04, 0x36
        /*0052*/ 	.short	(.L_124 - .L_123)
.L_123:
        /*0054*/ 	.word	0x00000008
.L_124:


//--------------------- .nv.info._ZN7cutlass13device_kernelIN5flash11enable_sm90INS1_16FlashAttnFwdSm90INS1_25CollectiveMainloopFwdSm90ILi2EN4cute5tupleIJNS5_1CILi1EEES8_S8_EEENS6_IJNS7_ILi192EEENS7_ILi128EEENS7_ILi96EEEEEELi96ENS_10bfloat16_tEfNS_4arch4Sm90ELb0ELb1ELb1ELb1ELb0ELb1ELb0ELb0ELb1ELb0ELb0ELb0EEENS1_21CollectiveEpilogueFwdINS6_IJSA_SC_SB_EEES9_SE_SG_Li384ELb1ELb0ELb0ELb0EEENS1_36VarlenDynamicPersistentTileSchedulerILi192ELi128ELi384ELi32ELb0ELb0ELb1ELb1ELb0ELb1EEEEEEEEEvNT_6ParamsE --------------------------
	.section	.nv.info._ZN7cutlass13device_kernelIN5flash11enable_sm90INS1_16FlashAttnFwdSm90INS1_25CollectiveMainloopFwdSm90ILi2EN4cute5tupleIJNS5_1CILi1EEES8_S8_EEENS6_IJNS7_ILi192EEENS7_ILi128EEENS7_ILi96EEEEEELi96ENS_10bfloat16_tEfNS_4arch4Sm90ELb0ELb1ELb1ELb1ELb0ELb1ELb0ELb0ELb1ELb0ELb0ELb0EEENS1_21CollectiveEpilogueFwdINS6_IJSA_SC_SB_EEES9_SE_SG_Li384ELb1ELb0ELb0ELb0EEENS1_36VarlenDynamicPersistentTileSchedulerILi192ELi128ELi384ELi32ELb0ELb0ELb1ELb1ELb0ELb1EEEEEEEEEvNT_6ParamsE,"",@"SHT_CUDA_INFO"
	.sectionflags	@""
	.align	4


	//----- nvinfo : EIATTR_CUDA_API_VERSION
	.align		4
        /*0000*/ 	.byte	0x04, 0x37
        /*0002*/ 	.short	(.L_126 - .L_125)
.L_125:
        /*0004*/ 	.word	0x00000082


	//----- nvinfo : EIATTR_KPARAM_INFO
	.align		4
.L_126:
        /*0008*/ 	.byte	0x04, 0x17
        /*000a*/ 	.short	(.L_128 - .L_127)
.L_127:
        /*000c*/ 	.word	0x00000000
        /*0010*/ 	.short	0x0000
        /*0012*/ 	.short	0x0000
        /*0014*/ 	.byte	0x00, 0xf0, 0x01, 0x28


	//----- nvinfo : EIATTR_SPARSE_MMA_MASK
	.align		4
.L_128:
        /*0018*/ 	.byte	0x03, 0x50
        /*001a*/ 	.short	0x0000


	//----- nvinfo : EIATTR_MAXREG_COUNT
	.align		4
        /*001c*/ 	.byte	0x03, 0x1b
        /*001e*/ 	.short	0x0080


	//----- nvinfo : EIATTR_MERCURY_ISA_VERSION
	.align		4
        /*0020*/ 	.byte	0x03, 0x5f
        /*0022*/ 	.short	0x0101


	//----- nvinfo : EIATTR_VRC_CTA_INIT_COUNT
	.align		4
        /*0024*/ 	.byte	0x02, 0x4a
	.zero		1
	.zero		1


	//----- nvinfo : EIATTR_EXIT_INSTR_OFFSETS
	.align		4
        /*0028*/ 	.byte	0x04, 0x1c
        /*002a*/ 	.short	(.L_130 - .L_129)


	//   ....[0]....
.L_129:
        /*002c*/ 	.word	0x00000010


	//----- nvinfo : EIATTR_MAX_THREADS
	.align		4
.L_130:
        /*0030*/ 	.byte	0x04, 0x05
        /*0032*/ 	.short	(.L_132 - .L_131)
.L_131:
        /*0034*/ 	.word	0x00000200
        /*0038*/ 	.word	0x00000001
        /*003c*/ 	.word	0x00000001


	//----- nvinfo : EIATTR_CBANK_PARAM_SIZE
	.align		4
.L_132:
        /*0040*/ 	.byte	0x03, 0x19
        /*0042*/ 	.short	0x0a00


	//----- nvinfo : EIATTR_PARAM_CBANK
	.align		4
        /*0044*/ 	.byte	0x04, 0x0a
        /*0046*/ 	.short	(.L_134 - .L_133)
	.align		4
.L_133:
        /*0048*/ 	.word	index@(.nv.constant0._ZN7cutlass13device_kernelIN5flash11enable_sm90INS1_16FlashAttnFwdSm90INS1_25CollectiveMainloopFwdSm90ILi2EN4cute5tupleIJNS5_1CILi1EEES8_S8_EEENS6_IJNS7_ILi192EEENS7_ILi128EEENS7_ILi96EEEEEELi96ENS_10bfloat16_tEfNS_4arch4Sm90ELb0ELb1ELb1ELb1ELb0ELb1ELb0ELb0ELb1ELb0ELb0ELb0EEENS1_21CollectiveEpilogueFwdINS6_IJSA_SC_SB_EEES9_SE_SG_Li384ELb1ELb0ELb0ELb0EEENS1_36VarlenDynamicPersistentTileSchedulerILi192ELi128ELi384ELi32ELb0ELb0ELb1ELb1ELb0ELb1EEEEEEEEEvNT_6ParamsE)
        /*004c*/ 	.short	0x0380
        /*004e*/ 	.short	0x0a00


	//----- nvinfo : EIATTR_SW_WAR
	.align		4
.L_134:
        /*0050*/ 	.byte	0x04, 0x36
        /*0052*/ 	.short	(.L_136 - .L_135)
.L_135:
        /*0054*/ 	.word	0x00000008
.L_136:


//--------------------- .nv.info._ZN7cutlass13device_kernelIN5flash11enable_sm90INS1_16FlashAttnFwdSm90INS1_25CollectiveMainloopFwdSm90ILi2EN4cute5tupleIJNS5_1CILi1EEES8_S8_EEENS6_IJNS7_ILi192EEENS7_ILi144EEENS7_ILi96EEEEEELi96ENS_10bfloat16_tEfNS_4arch4Sm90ELb1ELb0ELb1ELb0ELb0ELb0ELb0ELb0ELb1ELb0ELb0ELb0EEENS1_21CollectiveEpilogueFwdINS6_IJSA_SC_SB_EEES9_SE_SG_Li384ELb0ELb0ELb0ELb0EEENS1_30DynamicPersistentTileSchedulerILi384ELi32ELb0ELb0ELb1EEEEEEEEEvNT_6ParamsE --------------------------
	.section	.nv.info._ZN7cutlass13device_kernelIN5flash11enable_sm90INS1_16FlashAttnFwdSm90INS1_25CollectiveMainloopFwdSm90ILi2EN4cute5tupleIJNS5_1CILi1EEES8_S8_EEENS6_IJNS7_ILi192EEENS7_ILi144EEENS7_ILi96EEEEEELi96ENS_10bfloat16_tEfNS_4arch4Sm90ELb1ELb0ELb1ELb0ELb0ELb0ELb0ELb0ELb1ELb0ELb0ELb0EEENS1_21CollectiveEpilogueFwdINS6_IJSA_SC_SB_EEES9_SE_SG_Li384ELb0ELb0ELb0ELb0EEENS1_30DynamicPersistentTileSchedulerILi384ELi32ELb0ELb0ELb1EEEEEEEEEvNT_6ParamsE,"",@"SHT_CUDA_INFO"
	.sectionflags	@""
	.align	4


	//----- nvinfo : EIATTR_CUDA_API_VERSION
	.align		4
        /*0000*/ 	.byte	0x04, 0x37
        /*0002*/ 	.short	(.L_138 - .L_137)
.L_137:
        /*0004*/ 	.word	0x00000082


	//----- nvinfo : EIATTR_KPARAM_INFO
	.align		4
.L_138:
        /*0008*/ 	.byte	0x04, 0x17
        /*000a*/ 	.short	(.L_140 - .L_139)
.L_139:
        /*000c*/ 	.word	0x00000000
        /*0010*/ 	.short	0x0000
        /*0012*/ 	.short	0x0000
        /*0014*/ 	.byte	0x00, 0xf0, 0x01, 0x2e


	//----- nvinfo : EIATTR_SPARSE_MMA_MASK
	.align		4
.L_140:
        /*0018*/ 	.byte	0x03, 0x50
        /*001a*/ 	.short	0x0000


	//----- nvinfo : EIATTR_MAXREG_COUNT
	.align		4
        /*001c*/ 	.byte	0x03, 0x1b
        /*001e*/ 	.short	0x0080


	//----- nvinfo : EIATTR_MERCURY_ISA_VERSION
	.align		4
        /*0020*/ 	.byte	0x03, 0x5f
        /*0022*/ 	.short	0x0101


	//----- nvinfo : EIATTR_VRC_CTA_INIT_COUNT
	.align		4
        /*0024*/ 	.byte	0x02, 0x4a
	.zero		1
	.zero		1


	//----- nvinfo : EIATTR_EXIT_INSTR_OFFSETS
	.align		4
        /*0028*/ 	.byte	0x04, 0x1c
        /*002a*/ 	.short	(.L_142 - .L_141)


	//   ....[0]....
.L_141:
        /*002c*/ 	.word	0x00000010


	//----- nvinfo : EIATTR_MAX_THREADS
	.align		4
.L_142:
        /*0030*/ 	.byte	0x04, 0x05
        /*0032*/ 	.short	(.L_144 - .L_143)
.L_143:
        /*0034*/ 	.word	0x00000200
        /*0038*/ 	.word	0x00000001
        /*003c*/ 	.word	0x00000001


	//----- nvinfo : EIATTR_CBANK_PARAM_SIZE
	.align		4
.L_144:
        /*0040*/ 	.byte	0x03, 0x19
        /*0042*/ 	.short	0x0b80


	//----- nvinfo : EIATTR_PARAM_CBANK
	.align		4
        /*0044*/ 	.byte	0x04, 0x0a
        /*0046*/ 	.short	(.L_146 - .L_145)
	.align		4
.L_145:
        /*0048*/ 	.word	index@(.nv.constant0._ZN7cutlass13device_kernelIN5flash11enable_sm90INS1_16FlashAttnFwdSm90INS1_25CollectiveMainloopFwdSm90ILi2EN4cute5tupleIJNS5_1CILi1EEES8_S8_EEENS6_IJNS7_ILi192EEENS7_ILi144EEENS7_ILi96EEEEEELi96ENS_10bfloat16_tEfNS_4arch4Sm90ELb1ELb0ELb1ELb0ELb0ELb0ELb0ELb0ELb1ELb0ELb0ELb0EEENS1_21CollectiveEpilogueFwdINS6_IJSA_SC_SB_EEES9_SE_SG_Li384ELb0ELb0ELb0ELb0EEENS1_30DynamicPersistentTileSchedulerILi384ELi32ELb0ELb0ELb1EEEEEEEEEvNT_6ParamsE)
        /*004c*/ 	.short	0x0380
        /*004e*/ 	.short	0x0b80


	//----- nvinfo : EIATTR_SW_WAR
	.align		4
.L_146:
        /*0050*/ 	.byte	0x04, 0x36
        /*0052*/ 	.short	(.L_148 - .L_147)
.L_147:
        /*0054*/ 	.word	0x00000008
.L_148:


//--------------------- .nv.info._ZN7cutlass13device_kernelIN5flash11enable_sm90INS1_16FlashAttnFwdSm90INS1_25CollectiveMainloopFwdSm90ILi2EN4cute5tupleIJNS5_1CILi1EEES8_S8_EEENS6_IJNS7_ILi192EEENS7_ILi144EEENS7_ILi96EEEEEELi96ENS_10bfloat16_tEfNS_4arch4Sm90ELb1ELb0ELb1ELb1ELb0ELb0ELb0ELb0ELb1ELb0ELb0ELb0EEENS1_21CollectiveEpilogueFwdINS6_IJSA_SC_SB_EEES9_SE_SG_Li384ELb1ELb0ELb0ELb0EEENS1_36VarlenDynamicPersistentTileSchedulerILi192ELi144ELi384ELi32ELb0ELb0ELb1ELb1ELb1ELb1EEEEEEEEEvNT_6ParamsE --------------------------
	.section	.nv.info._ZN7cutlass13device_kernelIN5flash11enable_sm90INS1_16FlashAttnFwdSm90INS1_25CollectiveMainloopFwdSm90ILi2EN4cute5tupleIJNS5_1CILi1EEES8_S8_EEENS6_IJNS7_ILi192EEENS7_ILi144EEENS7_ILi96EEEEEELi96ENS_10bfloat16_tEfNS_4arch4Sm90ELb1ELb0ELb1ELb1ELb0ELb0ELb0ELb0ELb1ELb0ELb0ELb0EEENS1_21CollectiveEpilogueFwdINS6_IJSA_SC_SB_EEES9_SE_SG_Li384ELb1ELb0ELb0ELb0EEENS1_36VarlenDynamicPersistentTileSchedulerILi192ELi144ELi384ELi32ELb0ELb0ELb1ELb1ELb1ELb1EEEEEEEEEvNT_6ParamsE,"",@"SHT_CUDA_INFO"
	.sectionflags	@""
	.align	4


	//----- nvinfo : EIATTR_CUDA_API_VERSION
	.align		4
        /*0000*/ 	.byte	0x04, 0x37
        /*0002*/ 	.short	(.L_150 - .L_149)
.L_149:
        /*0004*/ 	.word	0x00000082


	//----- nvinfo : EIATTR_KPARAM_INFO
	.align		4
.L_150:
        /*0008*/ 	.byte	0x04, 0x17
        /*000a*/ 	.short	(.L_152 - .L_151)
.L_151:
        /*000c*/ 	.word	0x00000000
        /*0010*/ 	.short	0x0000
        /*0012*/ 	.short	0x0000
        /*0014*/ 	.byte	0x00, 0xf0, 0x01, 0x28


	//----- nvinfo : EIATTR_SPARSE_MMA_MASK
	.align		4
.L_152:
        /*0018*/ 	.byte	0x03, 0x50
        /*001a*/ 	.short	0x0000


	//----- nvinfo : EIATTR_MAXREG_COUNT
	.align		4
        /*001c*/ 	.byte	0x03, 0x1b
        /*001e*/ 	.short	0x0080


	//----- nvinfo : EIATTR_MERCURY_ISA_VERSION
	.align		4
        /*0020*/ 	.byte	0x03, 0x5f
        /*0022*/ 	.short	0x0101


	//----- nvinfo : EIATTR_VRC_CTA_INIT_COUNT
	.align		4
        /*0024*/ 	.byte	0x02, 0x4a
	.zero		1
	.zero		1


	//----- nvinfo : EIATTR_EXIT_INSTR_OFFSETS
	.align		4
        /*0028*/ 	.byte	0x04, 0x1c
        /*002a*/ 	.short	(.L_154 - .L_153)


	//   ....[0]....
.L_153:
        /*002c*/ 	.word	0x00000010


	//----- nvinfo : EIATTR_MAX_THREADS
	.align		4
.L_154:
        /*0030*/ 	.byte	0x04, 0x05
        /*0032*/ 	.short	(.L_156 - .L_155)
.L_155:
        /*0034*/ 	.word	0x00000200
        /*0038*/ 	.word	0x00000001
        /*003c*/ 	.word	0x00000001


	//----- nvinfo : EIATTR_CBANK_PARAM_SIZE
	.align		4
.L_156:
        /*0040*/ 	.byte	0x03, 0x19
        /*0042*/ 	.short	0x0a00


	//----- nvinfo : EIATTR_PARAM_CBANK
	.align		4
        /*0044*/ 	.byte	0x04, 0x0a
        /*0046*/ 	.short	(.L_158 - .L_157)
	.align		4
.L_157:
        /*0048*/ 	.word	index@(.nv.constant0._ZN7cutlass13device_kernelIN5flash11enable_sm90INS1_16FlashAttnFwdSm90INS1_25CollectiveMainloopFwdSm90ILi2EN4cute5tupleIJNS5_1CILi1EEES8_S8_EEENS6_IJNS7_ILi192EEENS7_ILi144EEENS7_ILi96EEEEEELi96ENS_10bfloat16_tEfNS_4arch4Sm90ELb1ELb0ELb1ELb1ELb0ELb0ELb0ELb0ELb1ELb0ELb0ELb0EEENS1_21CollectiveEpilogueFwdINS6_IJSA_SC_SB_EEES9_SE_SG_Li384ELb1ELb0ELb0ELb0EEENS1_36VarlenDynamicPersistentTileSchedulerILi192ELi144ELi384ELi32ELb0ELb0ELb1ELb1ELb1ELb1EEEEEEEEEvNT_6ParamsE)
        /*004c*/ 	.short	0x0380
        /*004e*/ 	.short	0x0a00


	//----- nvinfo : EIATTR_SW_WAR
	.align		4
.L_158:
        /*0050*/ 	.byte	0x04, 0x36
        /*0052*/ 	.short	(.L_160 - .L_159)
.L_159:
        /*0054*/ 	.word	0x00000008
.L_160:


//--------------------- .nv.info._ZN7cutlass13device_kernelIN5flash11enable_sm90INS1_16FlashAttnFwdSm90INS1_25CollectiveMainloopFwdSm90ILi2EN4cute5tupleIJNS5_1CILi1EEES8_S8_EEENS6_IJNS7_ILi192EEENS7_ILi144EEENS7_ILi96EEEEEELi96ENS_10bfloat16_tEfNS_4arch4Sm90ELb1ELb0ELb1ELb1ELb0ELb1ELb0ELb0ELb1ELb0ELb0ELb0EEENS1_21CollectiveEpilogueFwdINS6_IJSA_SC_SB_EEES9_SE_SG_Li384ELb1ELb0ELb0ELb0EEENS1_36VarlenDynamicPersistentTileSchedulerILi192ELi144ELi384ELi32ELb0ELb0ELb1ELb1ELb1ELb1EEEEEEEEEvNT_6ParamsE --------------------------
	.section	.nv.info._ZN7cutlass13device_kernelIN5flash11enable_sm90INS1_16FlashAttnFwdSm90INS1_25CollectiveMainloopFwdSm90ILi2EN4cute5tupleIJNS5_1CILi1EEES8_S8_EEENS6_IJNS7_ILi192EEENS7_ILi144EEENS7_ILi96EEEEEELi96ENS_10bfloat16_tEfNS_4arch4Sm90ELb1ELb0ELb1ELb1ELb0ELb1ELb0ELb0ELb1ELb0ELb0ELb0EEENS1_21CollectiveEpilogueFwdINS6_IJSA_SC_SB_EEES9_SE_SG_Li384ELb1ELb0ELb0ELb0EEENS1_36VarlenDynamicPersistentTileSchedulerILi192ELi144ELi384ELi32ELb0ELb0ELb1ELb1ELb1ELb1EEEEEEEEEvNT_6ParamsE,"",@"SHT_CUDA_INFO"
	.sectionflags	@""
	.align	4


	//----- nvinfo : EIATTR_CUDA_API_VERSION
	.align		4
        /*0000*/ 	.byte	0x04, 0x37
        /*0002*/ 	.short	(.L_162 - .L_161)
.L_161:
        /*0004*/ 	.word	0x00000082


	//----- nvinfo : EIATTR_KPARAM_INFO
	.align		4
.L_162:
        /*0008*/ 	.byte	0x04, 0x17
        /*000a*/ 	.short	(.L_164 - .L_163)
.L_163:
        /*000c*/ 	.word	0x00000000
        /*0010*/ 	.short	0x0000
        /*0012*/ 	.short	0x0000
        /*0014*/ 	.byte	0x00, 0xf0, 0x01, 0x28


	//----- nvinfo : EIATTR_SPARSE_MMA_MASK
	.align		4
.L_164:
        /*0018*/ 	.byte	0x03, 0x50
        /*001a*/ 	.short	0x0000


	//----- nvinfo : EIATTR_MAXREG_COUNT
	.align		4
        /*001c*/ 	.byte	0x03, 0x1b
        /*001e*/ 	.short	0x0080


	//----- nvinfo : EIATTR_MERCURY_ISA_VERSION
	.align		4
        /*0020*/ 	.byte	0x03, 0x5f
        /*0022*/ 	.short	0x0101


	//----- nvinfo : EIATTR_VRC_CTA_INIT_COUNT
	.align		4
        /*0024*/ 	.byte	0x02, 0x4a
	.zero		1
	.zero		1


	//----- nvinfo : EIATTR_EXIT_INSTR_OFFSETS
	.align		4
        /*0028*/ 	.byte	0x04, 0x1c
        /*002a*/ 	.short	(.L_166 - .L_165)


	//   ....[0]....
.L_165:
        /*002c*/ 	.word	0x00000010


	//----- nvinfo : EIATTR_MAX_THREADS
	.align		4
.L_166:
        /*0030*/ 	.byte	0x04, 0x05
        /*0032*/ 	.short	(.L_168 - .L_167)
.L_167:
        /*0034*/ 	.word	0x00000200
        /*0038*/ 	.word	0x00000001
        /*003c*/ 	.word	0x00000001


	//----- nvinfo : EIATTR_CBANK_PARAM_SIZE
	.align		4
.L_168:
        /*0040*/ 	.byte	0x03, 0x19
        /*0042*/ 	.short	0x0a00


	//----- nvinfo : EIATTR_PARAM_CBANK
	.align		4
        /*0044*/ 	.byte	0x04, 0x0a
        /*0046*/ 	.short	(.L_170 - .L_169)
	.align		4
.L_169:
        /*0048*/ 	.word	index@(.nv.constant0._ZN7cutlass13device_kernelIN5flash11enable_sm90INS1_16FlashAttnFwdSm90INS1_25CollectiveMainloopFwdSm90ILi2EN4cute5tupleIJNS5_1CILi1EEES8_S8_EEENS6_IJNS7_ILi192EEENS7_ILi144EEENS7_ILi96EEEEEELi96ENS_10bfloat16_tEfNS_4arch4Sm90ELb1ELb0ELb1ELb1ELb0ELb1ELb0ELb0ELb1ELb0ELb0ELb0EEENS1_21CollectiveEpilogueFwdINS6_IJSA_SC_SB_EEES9_SE_SG_Li384ELb1ELb0ELb0ELb0EEENS1_36VarlenDynamicPersistentTileSchedulerILi192ELi144ELi384ELi32ELb0ELb0ELb1ELb1ELb1ELb1EEEEEEEEEvNT_6ParamsE)
        /*004c*/ 	.short	0x0380
        /*004e*/ 	.short	0x0a00


	//----- nvinfo : EIATTR_SW_WAR
	.align		4
.L_170:
        /*0050*/ 	.byte	0x04, 0x36
        /*0052*/ 	.short	(.L_172 - .L_171)
.L_171:
        /*0054*/ 	.word	0x00000008
.L_172:


//--------------------- .nv.callgraph             --------------------------
	.section	.nv.callgraph,"",@"SHT_CUDA_CALLGRAPH"
	.align	4
	.sectionentsize	8
	.align		4
        /*0000*/ 	.word	0x00000000
	.align		4
        /*0004*/ 	.word	0xffffffff
	.align		4
        /*0008*/ 	.word	0x00000000
	.align		4
        /*000c*/ 	.word	0xfffffffe
	.align		4
        /*0010*/ 	.word	0x00000000
	.align		4
        /*0014*/ 	.word	0xfffffffd
	.align		4
        /*0018*/ 	.word	0x00000000
	.align		4
        /*001c*/ 	.word	0xfffffffc


//--------------------- .nv.constant4             --------------------------
	.section	.nv.constant4,"a",@progbits
	.align	8
	.align		8
.nv.constant4:
        /*0000*/ 	.dword	_ZN73_INTERNAL_7a520cfa_37_flash_fwd_hdim96_bf16_softcap_sm90_cu_e763cb1e_37224cuda3std3__45__cpo5beginE
	.align		8
        /*0008*/ 	.dword	_ZN73_INTERNAL_7a520cfa_37_flash_fwd_hdim96_bf16_softcap_sm90_cu_e763cb1e_37224cuda3std3__45__cpo3endE
	.align		8
        /*0010*/ 	.dword	_ZN73_INTERNAL_7a520cfa_37_flash_fwd_hdim96_bf16_softcap_sm90_cu_e763cb1e_37224cuda3std3__45__cpo6cbeginE
	.align		8
        /*0018*/ 	.dword	_ZN73_INTERNAL_7a520cfa_37_flash_fwd_hdim96_bf16_softcap_sm90_cu_e763cb1e_37224cuda3std3__45__cpo4cendE
	.align		8
        /*0020*/ 	.dword	_ZN73_INTERNAL_7a520cfa_37_flash_fwd_hdim96_bf16_softcap_sm90_cu_e763cb1e_37224cuda3std3__475_GLOBAL__N__7a520cfa_37_flash_fwd_hdim96_bf16_softcap_sm90_cu_e763cb1e_37226ignoreE
	.align		8
        /*0028*/ 	.dword	_ZN73_INTERNAL_7a520cfa_37_flash_fwd_hdim96_bf16_softcap_sm90_cu_e763cb1e_37224cuda3std3__419piecewise_constructE
	.align		8
        /*0030*/ 	.dword	_ZN73_INTERNAL_7a520cfa_37_flash_fwd_hdim96_bf16_softcap_sm90_cu_e763cb1e_37224cuda3std3__48in_placeE
	.align		8
        /*0038*/ 	.dword	_ZN73_INTERNAL_7a520cfa_37_flash_fwd_hdim96_bf16_softcap_sm90_cu_e763cb1e_37224cuda3std6ranges3__45__cpo4swapE
	.align		8
        /*0040*/ 	.dword	_ZN73_INTERNAL_7a520cfa_37_flash_fwd_hdim96_bf16_softcap_sm90_cu_e763cb1e_37224cuda3std6ranges3__45__cpo9iter_moveE
	.align		8
        /*0048*/ 	.dword	_ZN73_INTERNAL_7a520cfa_37_flash_fwd_hdim96_bf16_softcap_sm90_cu_e763cb1e_37224cute7productE
	.align		8
        /*0050*/ 	.dword	_ZN73_INTERNAL_7a520cfa_37_flash_fwd_hdim96_bf16_softcap_sm90_cu_e763cb1e_37224cute1_E


//--------------------- .text._ZN7cutlass13device_kernelIN5flash11enable_sm90INS1_16FlashAttnFwdSm90INS1_25CollectiveMainloopFwdSm90ILi2EN4cute5tupleIJNS5_1CILi1EEES8_S8_EEENS6_IJNS7_ILi192EEENS7_ILi144EEENS7_ILi96EEEEEELi96ENS_10bfloat16_tEfNS_4arch4Sm90ELb0ELb0ELb1ELb0ELb0ELb0ELb0ELb0ELb1ELb0ELb0ELb0EEENS1_21CollectiveEpilogueFwdINS6_IJSA_SC_SB_EEES9_SE_SG_Li384ELb0ELb0ELb0ELb0EEENS1_29StaticPersistentTileSchedulerILb0EEEEEEEEEvNT_6ParamsE --------------------------
	.section	.text._ZN7cutlass13device_kernelIN5flash11enable_sm90INS1_16FlashAttnFwdSm90INS1_25CollectiveMainloopFwdSm90ILi2EN4cute5tupleIJNS5_1CILi1EEES8_S8_EEENS6_IJNS7_ILi192EEENS7_ILi144EEENS7_ILi96EEEEEELi96ENS_10bfloat16_tEfNS_4arch4Sm90ELb0ELb0ELb1ELb0ELb0ELb0ELb0ELb0ELb1ELb0ELb0ELb0EEENS1_21CollectiveEpilogueFwdINS6_IJSA_SC_SB_EEES9_SE_SG_Li384ELb0ELb0ELb0ELb0EEENS1_29StaticPersistentTileSchedulerILb0EEEEEEEEEvNT_6ParamsE,"ax",@progbits
	.align	128
.text._ZN7cutlass13device_kernelIN5flash11enable_sm90INS1_16FlashAttnFwdSm90INS1_25CollectiveMainloopFwdSm90ILi2EN4cute5tupleIJNS5_1CILi1EEES8_S8_EEENS6_IJNS7_ILi192EEENS7_ILi144EEENS7_ILi96EEEEEELi96ENS_10bfloat16_tEfNS_4arch4Sm90ELb0ELb0ELb1ELb0ELb0ELb0ELb0ELb0ELb1ELb0ELb0ELb0EEENS1_21CollectiveEpilogueFwdINS6_IJSA_SC_SB_EEES9_SE_SG_Li384ELb0ELb0ELb0ELb0EEENS1_29StaticPersistentTileSchedulerILb0EEEEEEEEEvNT_6ParamsE:
        .type           _ZN7cutlass13device_kernelIN5flash11enable_sm90INS1_16FlashAttnFwdSm90INS1_25CollectiveMainloopFwdSm90ILi2EN4cute5tupleIJNS5_1CILi1EEES8_S8_EEENS6_IJNS7_ILi192EEENS7_ILi144EEENS7_ILi96EEEEEELi96ENS_10bfloat16_tEfNS_4arch4Sm90ELb0ELb0ELb1ELb0ELb0ELb0ELb0ELb0ELb1ELb0ELb0ELb0EEENS1_21CollectiveEpilogueFwdINS6_IJSA_SC_SB_EEES9_SE_SG_Li384ELb0ELb0ELb0ELb0EEENS1_29StaticPersistentTileSchedulerILb0EEEEEEEEEvNT_6ParamsE,@function
        .size           _ZN7cutlass13device_kernelIN5flash11enable_sm90INS1_16FlashAttnFwdSm90INS1_25CollectiveMainloopFwdSm90ILi2EN4cute5tupleIJNS5_1CILi1EEES8_S8_EEENS6_IJNS7_ILi192EEENS7_ILi144EEENS7_ILi96EEEEEELi96ENS_10bfloat16_tEfNS_4arch4Sm90ELb0ELb0ELb1ELb0ELb0ELb0ELb0ELb0ELb1ELb0ELb0ELb0EEENS1_21CollectiveEpilogueFwdINS6_IJSA_SC_SB_EEES9_SE_SG_Li384ELb0ELb0ELb0ELb0EEENS1_29StaticPersistentTileSchedulerILb0EEEEEEEEEvNT_6ParamsE,(.L_x_9 - _ZN7cutlass13device_kernelIN5flash11enable_sm90INS1_16FlashAttnFwdSm90INS1_25CollectiveMainloopFwdSm90ILi2EN4cute5tupleIJNS5_1CILi1EEES8_S8_EEENS6_IJNS7_ILi192EEENS7_ILi144EEENS7_ILi96EEEEEELi96ENS_10bfloat16_tEfNS_4arch4Sm90ELb0ELb0ELb1ELb0ELb0ELb0ELb0ELb0ELb1ELb0ELb0ELb0EEENS1_21CollectiveEpilogueFwdINS6_IJSA_SC_SB_EEES9_SE_SG_Li384ELb0ELb0ELb0ELb0EEENS1_29StaticPersistentTileSchedulerILb0EEEEEEEEEvNT_6ParamsE)
        .other          _ZN7cutlass13device_kernelIN5flash11enable_sm90INS1_16FlashAttnFwdSm90INS1_25CollectiveMainloopFwdSm90ILi2EN4cute5tupleIJNS5_1CILi1EEES8_S8_EEENS6_IJNS7_ILi192EEENS7_ILi144EEENS7_ILi96EEEEEELi96ENS_10bfloat16_tEfNS_4arch4Sm90ELb0ELb0ELb1ELb0ELb0ELb0ELb0ELb0ELb1ELb0ELb0ELb0EEENS1_21CollectiveEpilogueFwdINS6_IJSA_SC_SB_EEES9_SE_SG_Li384ELb0ELb0ELb0ELb0EEENS1_29StaticPersistentTileSchedulerILb0EEEEEEEEEvNT_6ParamsE,@"STO_CUDA_ENTRY STV_DEFAULT"
_ZN7cutlass13device_kernelIN5flash11enable_sm90INS1_16FlashAttnFwdSm90INS1_25CollectiveMainloopFwdSm90ILi2EN4cute5tupleIJNS5_1CILi1EEES8_S8_EEENS6_IJNS7_ILi192EEENS7_ILi144EEENS7_ILi96EEEEEELi96ENS_10bfloat16_tEfNS_4arch4Sm90ELb0ELb0ELb1ELb0ELb0ELb0ELb0ELb0ELb1ELb0ELb0ELb0EEENS1_21CollectiveEpilogueFwdINS6_IJSA_SC_SB_EEES9_SE_SG_Li384ELb0ELb0ELb0ELb0EEENS1_29StaticPersistentTileSchedulerILb0EEEEEEEEEvNT_6ParamsE:
[----:B------:R-:W-:Y:S01]  /*0000*/  LDC R1, c[0x0][0x37c] ;  /* 0x0000df00ff017b82 */ /* 0x000fe20000000800 */
[----:B------:R-:W-:Y:S05]  /*0010*/  EXIT ;  /* 0x000000000000794d */ /* 0x000fea0003800000 */
.L_x_0:
[----:B------:R-:W-:-:S00]  /*0020*/  BRA `(.L_x_0) ;  /* 0xfffffffc00fc7947 */ /* 0x000fc0000383ffff */
[----:B------:R-:W-:-:S00]  /*0030*/  NOP ;  /* 0x0000000000007918 */ /* 0x000fc00000000000 */
        /* <DEDUP_REMOVED lines=12> */
.L_x_9:


//--------------------- .text._ZN7cutlass13device_kernelIN5flash11enable_sm90INS1_16FlashAttnFwdSm90INS1_25CollectiveMainloopFwdSm90ILi2EN4cute5tupleIJNS5_1CILi1EEES8_S8_EEENS6_IJNS7_ILi192EEENS7_ILi144EEENS7_ILi96EEEEEELi96ENS_10bfloat16_tEfNS_4arch4Sm90ELb0ELb0ELb1ELb1ELb0ELb0ELb0ELb0ELb1ELb0ELb0ELb0EEENS1_21CollectiveEpilogueFwdINS6_IJSA_SC_SB_EEES9_SE_SG_Li384ELb1ELb0ELb0ELb0EEENS1_36VarlenDynamicPersistentTileSchedulerILi192ELi144ELi384ELi32ELb0ELb0ELb1ELb0ELb1ELb1EEEEEEEEEvNT_6ParamsE --------------------------
	.section	.text._ZN7cutlass13device_kernelIN5flash11enable_sm90INS1_16FlashAttnFwdSm90INS1_25CollectiveMainloopFwdSm90ILi2EN4cute5tupleIJNS5_1CILi1EEES8_S8_EEENS6_IJNS7_ILi192EEENS7_ILi144EEENS7_ILi96EEEEEELi96ENS_10bfloat16_tEfNS_4arch4Sm90ELb0ELb0ELb1ELb1ELb0ELb0ELb0ELb0ELb1ELb0ELb0ELb0EEENS1_21CollectiveEpilogueFwdINS6_IJSA_SC_SB_EEES9_SE_SG_Li384ELb1ELb0ELb0ELb0EEENS1_36VarlenDynamicPersistentTileSchedulerILi192ELi144ELi384ELi32ELb0ELb0ELb1ELb0ELb1ELb1EEEEEEEEEvNT_6ParamsE,"ax",@progbits
	.align	128
.text._ZN7cutlass13device_kernelIN5flash11enable_sm90INS1_16FlashAttnFwdSm90INS1_25CollectiveMainloopFwdSm90ILi2EN4cute5tupleIJNS5_1CILi1EEES8_S8_EEENS6_IJNS7_ILi192EEENS7_ILi144EEENS7_ILi96EEEEEELi96ENS_10bfloat16_tEfNS_4arch4Sm90ELb0ELb0ELb1ELb1ELb0ELb0ELb0ELb0ELb1ELb0ELb0ELb0EEENS1_21CollectiveEpilogueFwdINS6_IJSA_SC_SB_EEES9_SE_SG_Li384ELb1ELb0ELb0ELb0EEENS1_36VarlenDynamicPersistentTileSchedulerILi192ELi144ELi384ELi32ELb0ELb0ELb1ELb0ELb1ELb1EEEEEEEEEvNT_6ParamsE:
        .type           _ZN7cutlass13device_kernelIN5flash11enable_sm90INS1_16FlashAttnFwdSm90INS1_25CollectiveMainloopFwdSm90ILi2EN4cute5tupleIJNS5_1CILi1EEES8_S8_EEENS6_IJNS7_ILi192EEENS7_ILi144EEENS7_ILi96EEEEEELi96ENS_10bfloat16_tEfNS_4arch4Sm90ELb0ELb0ELb1ELb1ELb0ELb0ELb0ELb0ELb1ELb0ELb0ELb0EEENS1_21CollectiveEpilogueFwdINS6_IJSA_SC_SB_EEES9_SE_SG_Li384ELb1ELb0ELb0ELb0EEENS1_36VarlenDynamicPersistentTileSchedulerILi192ELi144ELi384ELi32ELb0ELb0ELb1ELb0ELb1ELb1EEEEEEEEEvNT_6ParamsE,@function
        .size           _ZN7cutlass13device_kernelIN5flash11enable_sm90INS1_16FlashAttnFwdSm90INS1_25CollectiveMainloopFwdSm90ILi2EN4cute5tupleIJNS5_1CILi1EEES8_S8_EEENS6_IJNS7_ILi192EEENS7_ILi144EEENS7_ILi96EEEEEELi96ENS_10bfloat16_tEfNS_4arch4Sm90ELb0ELb0ELb1ELb1ELb0ELb0ELb0ELb0ELb1ELb0ELb0ELb0EEENS1_21CollectiveEpilogueFwdINS6_IJSA_SC_SB_EEES9_SE_SG_Li384ELb1ELb0ELb0ELb0EEENS1_36VarlenDynamicPersistentTileSchedulerILi192ELi144ELi384ELi32ELb0ELb0ELb1ELb0ELb1ELb1EEEEEEEEEvNT_6ParamsE,(.L_x_10 - _ZN7cutlass13device_kernelIN5flash11enable_sm90INS1_16FlashAttnFwdSm90INS1_25CollectiveMainloopFwdSm90ILi2EN4cute5tupleIJNS5_1CILi1EEES8_S8_EEENS6_IJNS7_ILi192EEENS7_ILi144EEENS7_ILi96EEEEEELi96ENS_10bfloat16_tEfNS_4arch4Sm90ELb0ELb0ELb1ELb1ELb0ELb0ELb0ELb0ELb1ELb0ELb0ELb0EEENS1_21CollectiveEpilogueFwdINS6_IJSA_SC_SB_EEES9_SE_SG_Li384ELb1ELb0ELb0ELb0EEENS1_36VarlenDynamicPersistentTileSchedulerILi192ELi144ELi384ELi32ELb0ELb0ELb1ELb0ELb1ELb1EEEEEEEEEvNT_6ParamsE)
        .other          _ZN7cutlass13device_kernelIN5flash11enable_sm90INS1_16FlashAttnFwdSm90INS1_25CollectiveMainloopFwdSm90ILi2EN4cute5tupleIJNS5_1CILi1EEES8_S8_EEENS6_IJNS7_ILi192EEENS7_ILi144EEENS7_ILi96EEEEEELi96ENS_10bfloat16_tEfNS_4arch4Sm90ELb0ELb0ELb1ELb1ELb0ELb0ELb0ELb0ELb1ELb0ELb0ELb0EEENS1_21CollectiveEpilogueFwdINS6_IJSA_SC_SB_EEES9_SE_SG_Li384ELb1ELb0ELb0ELb0EEENS1_36VarlenDynamicPersistentTileSchedulerILi192ELi144ELi384ELi32ELb0ELb0ELb1ELb0ELb1ELb1EEEEEEEEEvNT_6ParamsE,@"STO_CUDA_ENTRY STV_DEFAULT"
_ZN7cutlass13device_kernelIN5flash11enable_sm90INS1_16FlashAttnFwdSm90INS1_25CollectiveMainloopFwdSm90ILi2EN4cute5tupleIJNS5_1CILi1EEES8_S8_EEENS6_IJNS7_ILi192EEENS7_ILi144EEENS7_ILi96EEEEEELi96ENS_10bfloat16_tEfNS_4arch4Sm90ELb0ELb0ELb1ELb1ELb0ELb0ELb0ELb0ELb1ELb0ELb0ELb0EEENS1_21CollectiveEpilogueFwdINS6_IJSA_SC_SB_EEES9_SE_SG_Li384ELb1ELb0ELb0ELb0EEENS1_36VarlenDynamicPersistentTileSchedulerILi192ELi144ELi384ELi32ELb0ELb0ELb1ELb0ELb1ELb1EEEEEEEEEvNT_6ParamsE:
[----:B------:R-:W-:Y:S01]  /*0000*/  LDC R1, c[0x0][0x37c] ;  /* 0x0000df00ff017b82 */ /* 0x000fe20000000800 */
[----:B------:R-:W-:Y:S05]  /*0010*/  EXIT ;  /* 0x000000000000794d */ /* 0x000fea0003800000 */
.L_x_1:
        /* <DEDUP_REMOVED lines=14> */
.L_x_10:


//--------------------- .text._ZN7cutlass13device_kernelIN5flash11enable_sm90INS1_16FlashAttnFwdSm90INS1_25CollectiveMainloopFwdSm90ILi2EN4cute5tupleIJNS5_1CILi1EEES8_S8_EEENS6_IJNS7_ILi192EEENS7_ILi144EEENS7_ILi96EEEEEELi96ENS_10bfloat16_tEfNS_4arch4Sm90ELb0ELb0ELb1ELb1ELb0ELb1ELb0ELb0ELb1ELb0ELb0ELb0EEENS1_21CollectiveEpilogueFwdINS6_IJSA_SC_SB_EEES9_SE_SG_Li384ELb1ELb0ELb0ELb0EEENS1_36VarlenDynamicPersistentTileSchedulerILi192ELi144ELi384ELi32ELb0ELb0ELb1ELb0ELb1ELb1EEEEEEEEEvNT_6ParamsE --------------------------
	.section	.text._ZN7cutlass13device_kernelIN5flash11enable_sm90INS1_16FlashAttnFwdSm90INS1_25CollectiveMainloopFwdSm90ILi2EN4cute5tupleIJNS5_1CILi1EEES8_S8_EEENS6_IJNS7_ILi192EEENS7_ILi144EEENS7_ILi96EEEEEELi96ENS_10bfloat16_tEfNS_4arch4Sm90ELb0ELb0ELb1ELb1ELb0ELb1ELb0ELb0ELb1ELb0ELb0ELb0EEENS1_21CollectiveEpilogueFwdINS6_IJSA_SC_SB_EEES9_SE_SG_Li384ELb1ELb0ELb0ELb0EEENS1_36VarlenDynamicPersistentTileSchedulerILi192ELi144ELi384ELi32ELb0ELb0ELb1ELb0ELb1ELb1EEEEEEEEEvNT_6ParamsE,"ax",@progbits
	.align	128
.text._ZN7cutlass13device_kernelIN5flash11enable_sm90INS1_16FlashAttnFwdSm90INS1_25CollectiveMainloopFwdSm90ILi2EN4cute5tupleIJNS5_1CILi1EEES8_S8_EEENS6_IJNS7_ILi192EEENS7_ILi144EEENS7_ILi96EEEEEELi96ENS_10bfloat16_tEfNS_4arch4Sm90ELb0ELb0ELb1ELb1ELb0ELb1ELb0ELb0ELb1ELb0ELb0ELb0EEENS1_21CollectiveEpilogueFwdINS6_IJSA_SC_SB_EEES9_SE_SG_Li384ELb1ELb0ELb0ELb0EEENS1_36VarlenDynamicPersistentTileSchedulerILi192ELi144ELi384ELi32ELb0ELb0ELb1ELb0ELb1ELb1EEEEEEEEEvNT_6ParamsE:
        .type           _ZN7cutlass13device_kernelIN5flash11enable_sm90INS1_16FlashAttnFwdSm90INS1_25CollectiveMainloopFwdSm90ILi2EN4cute5tupleIJNS5_1CILi1EEES8_S8_EEENS6_IJNS7_ILi192EEENS7_ILi144EEENS7_ILi96EEEEEELi96ENS_10bfloat16_tEfNS_4arch4Sm90ELb0ELb0ELb1ELb1ELb0ELb1ELb0ELb0ELb1ELb0ELb0ELb0EEENS1_21CollectiveEpilogueFwdINS6_IJSA_SC_SB_EEES9_SE_SG_Li384ELb1ELb0ELb0ELb0EEENS1_36VarlenDynamicPersistentTileSchedulerILi192ELi144ELi384ELi32ELb0ELb0ELb1ELb0ELb1ELb1EEEEEEEEEvNT_6ParamsE,@function
        .size           _ZN7cutlass13device_kernelIN5flash11enable_sm90INS1_16FlashAttnFwdSm90INS1_25CollectiveMainloopFwdSm90ILi2EN4cute5tupleIJNS5_1CILi1EEES8_S8_EEENS6_IJNS7_ILi192EEENS7_ILi144EEENS7_ILi96EEEEEELi96ENS_10bfloat16_tEfNS_4arch4Sm90ELb0ELb0ELb1ELb1ELb0ELb1ELb0ELb0ELb1ELb0ELb0ELb0EEENS1_21CollectiveEpilogueFwdINS6_IJSA_SC_SB_EEES9_SE_SG_Li384ELb1ELb0ELb0ELb0EEENS1_36VarlenDynamicPersistentTileSchedulerILi192ELi144ELi384ELi32ELb0ELb0ELb1ELb0ELb1ELb1EEEEEEEEEvNT_6ParamsE,(.L_x_11 - _ZN7cutlass13device_kernelIN5flash11enable_sm90INS1_16FlashAttnFwdSm90INS1_25CollectiveMainloopFwdSm90ILi2EN4cute5tupleIJNS5_1CILi1EEES8_S8_EEENS6_IJNS7_ILi192EEENS7_ILi144EEENS7_ILi96EEEEEELi96ENS_10bfloat16_tEfNS_4arch4Sm90ELb0ELb0ELb1ELb1ELb0ELb1ELb0ELb0ELb1ELb0ELb0ELb0EEENS1_21CollectiveEpilogueFwdINS6_IJSA_SC_SB_EEES9_SE_SG_Li384ELb1ELb0ELb0ELb0EEENS1_36VarlenDynamicPersistentTileSchedulerILi192ELi144ELi384ELi32ELb0ELb0ELb1ELb0ELb1ELb1EEEEEEEEEvNT_6ParamsE)
        .other          _ZN7cutlass13device_kernelIN5flash11enable_sm90INS1_16FlashAttnFwdSm90INS1_25CollectiveMainloopFwdSm90ILi2EN4cute5tupleIJNS5_1CILi1EEES8_S8_EEENS6_IJNS7_ILi192EEENS7_ILi144EEENS7_ILi96EEEEEELi96ENS_10bfloat16_tEfNS_4arch4Sm90ELb0ELb0ELb1ELb1ELb0ELb1ELb0ELb0ELb1ELb0ELb0ELb0EEENS1_21CollectiveEpilogueFwdINS6_IJSA_SC_SB_EEES9_SE_SG_Li384ELb1ELb0ELb0ELb0EEENS1_36VarlenDynamicPersistentTileSchedulerILi192ELi144ELi384ELi32ELb0ELb0ELb1ELb0ELb1ELb1EEEEEEEEEvNT_6ParamsE,@"STO_CUDA_ENTRY STV_DEFAULT"
_ZN7cutlass13device_kernelIN5flash11enable_sm90INS1_16FlashAttnFwdSm90INS1_25CollectiveMainloopFwdSm90ILi2EN4cute5tupleIJNS5_1CILi1EEES8_S8_EEENS6_IJNS7_ILi192EEENS7_ILi144EEENS7_ILi96EEEEEELi96ENS_10bfloat16_tEfNS_4arch4Sm90ELb0ELb0ELb1ELb1ELb0ELb1ELb0ELb0ELb1ELb0ELb0ELb0EEENS1_21CollectiveEpilogueFwdINS6_IJSA_SC_SB_EEES9_SE_SG_Li384ELb1ELb0ELb0ELb0EEENS1_36VarlenDynamicPersistentTileSchedulerILi192ELi144ELi384ELi32ELb0ELb0ELb1ELb0ELb1ELb1EEEEEEEEEvNT_6ParamsE:
[----:B------:R-:W-:Y:S01]  /*0000*/  LDC R1, c[0x0][0x37c] ;  /* 0x0000df00ff017b82 */ /* 0x000fe20000000800 */
[----:B------:R-:W-:Y:S05]  /*0010*/  EXIT ;  /* 0x000000000000794d */ /* 0x000fea0003800000 */
.L_x_2:
        /* <DEDUP_REMOVED lines=14> */
.L_x_11:


//--------------------- .text._ZN7cutlass13device_kernelIN5flash11enable_sm90INS1_16FlashAttnFwdSm90INS1_25CollectiveMainloopFwdSm90ILi2EN4cute5tupleIJNS5_1CILi1EEES8_S8_EEENS6_IJNS7_ILi192EEENS7_ILi128EEENS7_ILi96EEEEEELi96ENS_10bfloat16_tEfNS_4arch4Sm90ELb0ELb1ELb1ELb0ELb0ELb0ELb0ELb0ELb1ELb0ELb0ELb0EEENS1_21CollectiveEpilogueFwdINS6_IJSA_SC_SB_EEES9_SE_SG_Li384ELb0ELb0ELb0ELb0EEENS1_30DynamicPersistentTileSchedulerILi384ELi32ELb0ELb0ELb1EEEEEEEEEvNT_6ParamsE --------------------------
	.section	.text._ZN7cutlass13device_kernelIN5flash11enable_sm90INS1_16FlashAttnFwdSm90INS1_25CollectiveMainloopFwdSm90ILi2EN4cute5tupleIJNS5_1CILi1EEES8_S8_EEENS6_IJNS7_ILi192EEENS7_ILi128EEENS7_ILi96EEEEEELi96ENS_10bfloat16_tEfNS_4arch4Sm90ELb0ELb1ELb1ELb0ELb0ELb0ELb0ELb0ELb1ELb0ELb0ELb0EEENS1_21CollectiveEpilogueFwdINS6_IJSA_SC_SB_EEES9_SE_SG_Li384ELb0ELb0ELb0ELb0EEENS1_30DynamicPersistentTileSchedulerILi384ELi32ELb0ELb0ELb1EEEEEEEEEvNT_6ParamsE,"ax",@progbits
	.align	128
.text._ZN7cutlass13device_kernelIN5flash11enable_sm90INS1_16FlashAttnFwdSm90INS1_25CollectiveMainloopFwdSm90ILi2EN4cute5tupleIJNS5_1CILi1EEES8_S8_EEENS6_IJNS7_ILi192EEENS7_ILi128EEENS7_ILi96EEEEEELi96ENS_10bfloat16_tEfNS_4arch4Sm90ELb0ELb1ELb1ELb0ELb0ELb0ELb0ELb0ELb1ELb0ELb0ELb0EEENS1_21CollectiveEpilogueFwdINS6_IJSA_SC_SB_EEES9_SE_SG_Li384ELb0ELb0ELb0ELb0EEENS1_30DynamicPersistentTileSchedulerILi384ELi32ELb0ELb0ELb1EEEEEEEEEvNT_6ParamsE:
        .type           _ZN7cutlass13device_kernelIN5flash11enable_sm90INS1_16FlashAttnFwdSm90INS1_25CollectiveMainloopFwdSm90ILi2EN4cute5tupleIJNS5_1CILi1EEES8_S8_EEENS6_IJNS7_ILi192EEENS7_ILi128EEENS7_ILi96EEEEEELi96ENS_10bfloat16_tEfNS_4arch4Sm90ELb0ELb1ELb1ELb0ELb0ELb0ELb0ELb0ELb1ELb0ELb0ELb0EEENS1_21CollectiveEpilogueFwdINS6_IJSA_SC_SB_EEES9_SE_SG_Li384ELb0ELb0ELb0ELb0EEENS1_30DynamicPersistentTileSchedulerILi384ELi32ELb0ELb0ELb1EEEEEEEEEvNT_6ParamsE,@function
        .size           _ZN7cutlass13device_kernelIN5flash11enable_sm90INS1_16FlashAttnFwdSm90INS1_25CollectiveMainloopFwdSm90ILi2EN4cute5tupleIJNS5_1CILi1EEES8_S8_EEENS6_IJNS7_ILi192EEENS7_ILi128EEENS7_ILi96EEEEEELi96ENS_10bfloat16_tEfNS_4arch4Sm90ELb0ELb1ELb1ELb0ELb0ELb0ELb0ELb0ELb1ELb0ELb0ELb0EEENS1_21CollectiveEpilogueFwdINS6_IJSA_SC_SB_EEES9_SE_SG_Li384ELb0ELb0ELb0ELb0EEENS1_30DynamicPersistentTileSchedulerILi384ELi32ELb0ELb0ELb1EEEEEEEEEvNT_6ParamsE,(.L_x_12 - _ZN7cutlass13device_kernelIN5flash11enable_sm90INS1_16FlashAttnFwdSm90INS1_25CollectiveMainloopFwdSm90ILi2EN4cute5tupleIJNS5_1CILi1EEES8_S8_EEENS6_IJNS7_ILi192EEENS7_ILi128EEENS7_ILi96EEEEEELi96ENS_10bfloat16_tEfNS_4arch4Sm90ELb0ELb1ELb1ELb0ELb0ELb0ELb0ELb0ELb1ELb0ELb0ELb0EEENS1_21CollectiveEpilogueFwdINS6_IJSA_SC_SB_EEES9_SE_SG_Li384ELb0ELb0ELb0ELb0EEENS1_30DynamicPersistentTileSchedulerILi384ELi32ELb0ELb0ELb1EEEEEEEEEvNT_6ParamsE)
        .other          _ZN7cutlass13device_kernelIN5flash11enable_sm90INS1_16FlashAttnFwdSm90INS1_25CollectiveMainloopFwdSm90ILi2EN4cute5tupleIJNS5_1CILi1EEES8_S8_EEENS6_IJNS7_ILi192EEENS7_ILi128EEENS7_ILi96EEEEEELi96ENS_10bfloat16_tEfNS_4arch4Sm90ELb0ELb1ELb1ELb0ELb0ELb0ELb0ELb0ELb1ELb0ELb0ELb0EEENS1_21CollectiveEpilogueFwdINS6_IJSA_SC_SB_EEES9_SE_SG_Li384ELb0ELb0ELb0ELb0EEENS1_30DynamicPersistentTileSchedulerILi384ELi32ELb0ELb0ELb1EEEEEEEEEvNT_6ParamsE,@"STO_CUDA_ENTRY STV_DEFAULT"
_ZN7cutlass13device_kernelIN5flash11enable_sm90INS1_16FlashAttnFwdSm90INS1_25CollectiveMainloopFwdSm90ILi2EN4cute5tupleIJNS5_1CILi1EEES8_S8_EEENS6_IJNS7_ILi192EEENS7_ILi128EEENS7_ILi96EEEEEELi96ENS_10bfloat16_tEfNS_4arch4Sm90ELb0ELb1ELb1ELb0ELb0ELb0ELb0ELb0ELb1ELb0ELb0ELb0EEENS1_21CollectiveEpilogueFwdINS6_IJSA_SC_SB_EEES9_SE_SG_Li384ELb0ELb0ELb0ELb0EEENS1_30DynamicPersistentTileSchedulerILi384ELi32ELb0ELb0ELb1EEEEEEEEEvNT_6ParamsE:
[----:B------:R-:W-:Y:S01]  /*0000*/  LDC R1, c[0x0][0x37c] ;  /* 0x0000df00ff017b82 */ /* 0x000fe20000000800 */
[----:B------:R-:W-:Y:S05]  /*0010*/  EXIT ;  /* 0x000000000000794d */ /* 0x000fea0003800000 */
.L_x_3:
        /* <DEDUP_REMOVED lines=14> */
.L_x_12:


//--------------------- .text._ZN7cutlass13device_kernelIN5flash11enable_sm90INS1_16FlashAttnFwdSm90INS1_25CollectiveMainloopFwdSm90ILi2EN4cute5tupleIJNS5_1CILi1EEES8_S8_EEENS6_IJNS7_ILi192EEENS7_ILi128EEENS7_ILi96EEEEEELi96ENS_10bfloat16_tEfNS_4arch4Sm90ELb0ELb1ELb1ELb1ELb0ELb0ELb0ELb0ELb1ELb0ELb0ELb0EEENS1_21CollectiveEpilogueFwdINS6_IJSA_SC_SB_EEES9_SE_SG_Li384ELb1ELb0ELb0ELb0EEENS1_36VarlenDynamicPersistentTileSchedulerILi192ELi128ELi384ELi32ELb0ELb0ELb1ELb1ELb0ELb1EEEEEEEEEvNT_6ParamsE --------------------------
	.section	.text._ZN7cutlass13device_kernelIN5flash11enable_sm90INS1_16FlashAttnFwdSm90INS1_25CollectiveMainloopFwdSm90ILi2EN4cute5tupleIJNS5_1CILi1EEES8_S8_EEENS6_IJNS7_ILi192EEENS7_ILi128EEENS7_ILi96EEEEEELi96ENS_10bfloat16_tEfNS_4arch4Sm90ELb0ELb1ELb1ELb1ELb0ELb0ELb0ELb0ELb1ELb0ELb0ELb0EEENS1_21CollectiveEpilogueFwdINS6_IJSA_SC_SB_EEES9_SE_SG_Li384ELb1ELb0ELb0ELb0EEENS1_36VarlenDynamicPersistentTileSchedulerILi192ELi128ELi384ELi32ELb0ELb0ELb1ELb1ELb0ELb1EEEEEEEEEvNT_6ParamsE,"ax",@progbits
	.align	128
.text._ZN7cutlass13device_kernelIN5flash11enable_sm90INS1_16FlashAttnFwdSm90INS1_25CollectiveMainloopFwdSm90ILi2EN4cute5tupleIJNS5_1CILi1EEES8_S8_EEENS6_IJNS7_ILi192EEENS7_ILi128EEENS7_ILi96EEEEEELi96ENS_10bfloat16_tEfNS_4arch4Sm90ELb0ELb1ELb1ELb1ELb0ELb0ELb0ELb0ELb1ELb0ELb0ELb0EEENS1_21CollectiveEpilogueFwdINS6_IJSA_SC_SB_EEES9_SE_SG_Li384ELb1ELb0ELb0ELb0EEENS1_36VarlenDynamicPersistentTileSchedulerILi192ELi128ELi384ELi32ELb0ELb0ELb1ELb1ELb0ELb1EEEEEEEEEvNT_6ParamsE:
        .type           _ZN7cutlass13device_kernelIN5flash11enable_sm90INS1_16FlashAttnFwdSm90INS1_25CollectiveMainloopFwdSm90ILi2EN4cute5tupleIJNS5_1CILi1EEES8_S8_EEENS6_IJNS7_ILi192EEENS7_ILi128EEENS7_ILi96EEEEEELi96ENS_10bfloat16_tEfNS_4arch4Sm90ELb0ELb1ELb1ELb1ELb0ELb0ELb0ELb0ELb1ELb0ELb0ELb0EEENS1_21CollectiveEpilogueFwdINS6_IJSA_SC_SB_EEES9_SE_SG_Li384ELb1ELb0ELb0ELb0EEENS1_36VarlenDynamicPersistentTileSchedulerILi192ELi128ELi384ELi32ELb0ELb0ELb1ELb1ELb0ELb1EEEEEEEEEvNT_6ParamsE,@function
        .size           _ZN7cutlass13device_kernelIN5flash11enable_sm90INS1_16FlashAttnFwdSm90INS1_25CollectiveMainloopFwdSm90ILi2EN4cute5tupleIJNS5_1CILi1EEES8_S8_EEENS6_IJNS7_ILi192EEENS7_ILi128EEENS7_ILi96EEEEEELi96ENS_10bfloat16_tEfNS_4arch4Sm90ELb0ELb1ELb1ELb1ELb0ELb0ELb0ELb0ELb1ELb0ELb0ELb0EEENS1_21CollectiveEpilogueFwdINS6_IJSA_SC_SB_EEES9_SE_SG_Li384ELb1ELb0ELb0ELb0EEENS1_36VarlenDynamicPersistentTileSchedulerILi192ELi128ELi384ELi32ELb0ELb0ELb1ELb1ELb0ELb1EEEEEEEEEvNT_6ParamsE,(.L_x_13 - _ZN7cutlass13device_kernelIN5flash11enable_sm90INS1_16FlashAttnFwdSm90INS1_25CollectiveMainloopFwdSm90ILi2EN4cute5tupleIJNS5_1CILi1EEES8_S8_EEENS6_IJNS7_ILi192EEENS7_ILi128EEENS7_ILi96EEEEEELi96ENS_10bfloat16_tEfNS_4arch4Sm90ELb0ELb1ELb1ELb1ELb0ELb0ELb0ELb0ELb1ELb0ELb0ELb0EEENS1_21CollectiveEpilogueFwdINS6_IJSA_SC_SB_EEES9_SE_SG_Li384ELb1ELb0ELb0ELb0EEENS1_36VarlenDynamicPersistentTileSchedulerILi192ELi128ELi384ELi32ELb0ELb0ELb1ELb1ELb0ELb1EEEEEEEEEvNT_6ParamsE)
        .other          _ZN7cutlass13device_kernelIN5flash11enable_sm90INS1_16FlashAttnFwdSm90INS1_25CollectiveMainloopFwdSm90ILi2EN4cute5tupleIJNS5_1CILi1EEES8_S8_EEENS6_IJNS7_ILi192EEENS7_ILi128EEENS7_ILi96EEEEEELi96ENS_10bfloat16_tEfNS_4arch4Sm90ELb0ELb1ELb1ELb1ELb0ELb0ELb0ELb0ELb1ELb0ELb0ELb0EEENS1_21CollectiveEpilogueFwdINS6_IJSA_SC_SB_EEES9_SE_SG_Li384ELb1ELb0ELb0ELb0EEENS1_36VarlenDynamicPersistentTileSchedulerILi192ELi128ELi384ELi32ELb0ELb0ELb1ELb1ELb0ELb1EEEEEEEEEvNT_6ParamsE,@"STO_CUDA_ENTRY STV_DEFAULT"
_ZN7cutlass13device_kernelIN5flash11enable_sm90INS1_16FlashAttnFwdSm90INS1_25CollectiveMainloopFwdSm90ILi2EN4cute5tupleIJNS5_1CILi1EEES8_S8_EEENS6_IJNS7_ILi192EEENS7_ILi128EEENS7_ILi96EEEEEELi96ENS_10bfloat16_tEfNS_4arch4Sm90ELb0ELb1ELb1ELb1ELb0ELb0ELb0ELb0ELb1ELb0ELb0ELb0EEENS1_21CollectiveEpilogueFwdINS6_IJSA_SC_SB_EEES9_SE_SG_Li384ELb1ELb0ELb0ELb0EEENS1_36VarlenDynamicPersistentTileSchedulerILi192ELi128ELi384ELi32ELb0ELb0ELb1ELb1ELb0ELb1EEEEEEEEEvNT_6ParamsE:
[----:B------:R-:W-:Y:S01]  /*0000*/  LDC R1, c[0x0][0x37c] ;  /* 0x0000df00ff017b82 */ /* 0x000fe20000000800 */
[----:B------:R-:W-:Y:S05]  /*0010*/  EXIT ;  /* 0x000000000000794d */ /* 0x000fea0003800000 */
.L_x_4:
        /* <DEDUP_REMOVED lines=14> */
.L_x_13:


//--------------------- .text._ZN7cutlass13device_kernelIN5flash11enable_sm90INS1_16FlashAttnFwdSm90INS1_25CollectiveMainloopFwdSm90ILi2EN4cute5tupleIJNS5_1CILi1EEES8_S8_EEENS6_IJNS7_ILi192EEENS7_ILi128EEENS7_ILi96EEEEEELi96ENS_10bfloat16_tEfNS_4arch4Sm90ELb0ELb1ELb1ELb1ELb0ELb1ELb0ELb0ELb1ELb0ELb0ELb0EEENS1_21CollectiveEpilogueFwdINS6_IJSA_SC_SB_EEES9_SE_SG_Li384ELb1ELb0ELb0ELb0EEENS1_36VarlenDynamicPersistentTileSchedulerILi192ELi128ELi384ELi32ELb0ELb0ELb1ELb1ELb0ELb1EEEEEEEEEvNT_6ParamsE --------------------------
	.section	.text._ZN7cutlass13device_kernelIN5flash11enable_sm90INS1_16FlashAttnFwdSm90INS1_25CollectiveMainloopFwdSm90ILi2EN4cute5tupleIJNS5_1CILi1EEES8_S8_EEENS6_IJNS7_ILi192EEENS7_ILi128EEENS7_ILi96EEEEEELi96ENS_10bfloat16_tEfNS_4arch4Sm90ELb0ELb1ELb1ELb1ELb0ELb1ELb0ELb0ELb1ELb0ELb0ELb0EEENS1_21CollectiveEpilogueFwdINS6_IJSA_SC_SB_EEES9_SE_SG_Li384ELb1ELb0ELb0ELb0EEENS1_36VarlenDynamicPersistentTileSchedulerILi192ELi128ELi384ELi32ELb0ELb0ELb1ELb1ELb0ELb1EEEEEEEEEvNT_6ParamsE,"ax",@progbits
	.align	128
.text._ZN7cutlass13device_kernelIN5flash11enable_sm90INS1_16FlashAttnFwdSm90INS1_25CollectiveMainloopFwdSm90ILi2EN4cute5tupleIJNS5_1CILi1EEES8_S8_EEENS6_IJNS7_ILi192EEENS7_ILi128EEENS7_ILi96EEEEEELi96ENS_10bfloat16_tEfNS_4arch4Sm90ELb0ELb1ELb1ELb1ELb0ELb1ELb0ELb0ELb1ELb0ELb0ELb0EEENS1_21CollectiveEpilogueFwdINS6_IJSA_SC_SB_EEES9_SE_SG_Li384ELb1ELb0ELb0ELb0EEENS1_36VarlenDynamicPersistentTileSchedulerILi192ELi128ELi384ELi32ELb0ELb0ELb1ELb1ELb0ELb1EEEEEEEEEvNT_6ParamsE:
        .type           _ZN7cutlass13device_kernelIN5flash11enable_sm90INS1_16FlashAttnFwdSm90INS1_25CollectiveMainloopFwdSm90ILi2EN4cute5tupleIJNS5_1CILi1EEES8_S8_EEENS6_IJNS7_ILi192EEENS7_ILi128EEENS7_ILi96EEEEEELi96ENS_10bfloat16_tEfNS_4arch4Sm90ELb0ELb1ELb1ELb1ELb0ELb1ELb0ELb0ELb1ELb0ELb0ELb0EEENS1_21CollectiveEpilogueFwdINS6_IJSA_SC_SB_EEES9_SE_SG_Li384ELb1ELb0ELb0ELb0EEENS1_36VarlenDynamicPersistentTileSchedulerILi192ELi128ELi384ELi32ELb0ELb0ELb1ELb1ELb0ELb1EEEEEEEEEvNT_6ParamsE,@function
        .size           _ZN7cutlass13device_kernelIN5flash11enable_sm90INS1_16FlashAttnFwdSm90INS1_25CollectiveMainloopFwdSm90ILi2EN4cute5tupleIJNS5_1CILi1EEES8_S8_EEENS6_IJNS7_ILi192EEENS7_ILi128EEENS7_ILi96EEEEEELi96ENS_10bfloat16_tEfNS_4arch4Sm90ELb0ELb1ELb1ELb1ELb0ELb1ELb0ELb0ELb1ELb0ELb0ELb0EEENS1_21CollectiveEpilogueFwdINS6_IJSA_SC_SB_EEES9_SE_SG_Li384ELb1ELb0ELb0ELb0EEENS1_36VarlenDynamicPersistentTileSchedulerILi192ELi128ELi384ELi32ELb0ELb0ELb1ELb1ELb0ELb1EEEEEEEEEvNT_6ParamsE,(.L_x_14 - _ZN7cutlass13device_kernelIN5flash11enable_sm90INS1_16FlashAttnFwdSm90INS1_25CollectiveMainloopFwdSm90ILi2EN4cute5tupleIJNS5_1CILi1EEES8_S8_EEENS6_IJNS7_ILi192EEENS7_ILi128EEENS7_ILi96EEEEEELi96ENS_10bfloat16_tEfNS_4arch4Sm90ELb0ELb1ELb1ELb1ELb0ELb1ELb0ELb0ELb1ELb0ELb0ELb0EEENS1_21CollectiveEpilogueFwdINS6_IJSA_SC_SB_EEES9_SE_SG_Li384ELb1ELb0ELb0ELb0EEENS1_36VarlenDynamicPersistentTileSchedulerILi192ELi128ELi384ELi32ELb0ELb0ELb1ELb1ELb0ELb1EEEEEEEEEvNT_6ParamsE)
        .other          _ZN7cutlass13device_kernelIN5flash11enable_sm90INS1_16FlashAttnFwdSm90INS1_25CollectiveMainloopFwdSm90ILi2EN4cute5tupleIJNS5_1CILi1EEES8_S8_EEENS6_IJNS7_ILi192EEENS7_ILi128EEENS7_ILi96EEEEEELi96ENS_10bfloat16_tEfNS_4arch4Sm90ELb0ELb1ELb1ELb1ELb0ELb1ELb0ELb0ELb1ELb0ELb0ELb0EEENS1_21CollectiveEpilogueFwdINS6_IJSA_SC_SB_EEES9_SE_SG_Li384ELb1ELb0ELb0ELb0EEENS1_36VarlenDynamicPersistentTileSchedulerILi192ELi128ELi384ELi32ELb0ELb0ELb1ELb1ELb0ELb1EEEEEEEEEvNT_6ParamsE,@"STO_CUDA_ENTRY STV_DEFAULT"
_ZN7cutlass13device_kernelIN5flash11enable_sm90INS1_16FlashAttnFwdSm90INS1_25CollectiveMainloopFwdSm90ILi2EN4cute5tupleIJNS5_1CILi1EEES8_S8_EEENS6_IJNS7_ILi192EEENS7_ILi128EEENS7_ILi96EEEEEELi96ENS_10bfloat16_tEfNS_4arch4Sm90ELb0ELb1ELb1ELb1ELb0ELb1ELb0ELb0ELb1ELb0ELb0ELb0EEENS1_21CollectiveEpilogueFwdINS6_IJSA_SC_SB_EEES9_SE_SG_Li384ELb1ELb0ELb0ELb0EEENS1_36VarlenDynamicPersistentTileSchedulerILi192ELi128ELi384ELi32ELb0ELb0ELb1ELb1ELb0ELb1EEEEEEEEEvNT_6ParamsE:
[----:B------:R-:W-:Y:S01]  /*0000*/  LDC R1, c[0x0][0x37c] ;  /* 0x0000df00ff017b82 */ /* 0x000fe20000000800 */
[----:B------:R-:W-:Y:S05]  /*0010*/  EXIT ;  /* 0x000000000000794d */ /* 0x000fea0003800000 */
.L_x_5:
        /* <DEDUP_REMOVED lines=14> */
.L_x_14:


//--------------------- .text._ZN7cutlass13device_kernelIN5flash11enable_sm90INS1_16FlashAttnFwdSm90INS1_25CollectiveMainloopFwdSm90ILi2EN4cute5tupleIJNS5_1CILi1EEES8_S8_EEENS6_IJNS7_ILi192EEENS7_ILi144EEENS7_ILi96EEEEEELi96ENS_10bfloat16_tEfNS_4arch4Sm90ELb1ELb0ELb1ELb0ELb0ELb0ELb0ELb0ELb1ELb0ELb0ELb0EEENS1_21CollectiveEpilogueFwdINS6_IJSA_SC_SB_EEES9_SE_SG_Li384ELb0ELb0ELb0ELb0EEENS1_30DynamicPersistentTileSchedulerILi384ELi32ELb0ELb0ELb1EEEEEEEEEvNT_6ParamsE --------------------------
	.section	.text._ZN7cutlass13device_kernelIN5flash11enable_sm90INS1_16FlashAttnFwdSm90INS1_25CollectiveMainloopFwdSm90ILi2EN4cute5tupleIJNS5_1CILi1EEES8_S8_EEENS6_IJNS7_ILi192EEENS7_ILi144EEENS7_ILi96EEEEEELi96ENS_10bfloat16_tEfNS_4arch4Sm90ELb1ELb0ELb1ELb0ELb0ELb0ELb0ELb0ELb1ELb0ELb0ELb0EEENS1_21CollectiveEpilogueFwdINS6_IJSA_SC_SB_EEES9_SE_SG_Li384ELb0ELb0ELb0ELb0EEENS1_30DynamicPersistentTileSchedulerILi384ELi32ELb0ELb0ELb1EEEEEEEEEvNT_6ParamsE,"ax",@progbits
	.align	128
.text._ZN7cutlass13device_kernelIN5flash11enable_sm90INS1_16FlashAttnFwdSm90INS1_25CollectiveMainloopFwdSm90ILi2EN4cute5tupleIJNS5_1CILi1EEES8_S8_EEENS6_IJNS7_ILi192EEENS7_ILi144EEENS7_ILi96EEEEEELi96ENS_10bfloat16_tEfNS_4arch4Sm90ELb1ELb0ELb1ELb0ELb0ELb0ELb0ELb0ELb1ELb0ELb0ELb0EEENS1_21CollectiveEpilogueFwdINS6_IJSA_SC_SB_EEES9_SE_SG_Li384ELb0ELb0ELb0ELb0EEENS1_30DynamicPersistentTileSchedulerILi384ELi32ELb0ELb0ELb1EEEEEEEEEvNT_6ParamsE:
        .type           _ZN7cutlass13device_kernelIN5flash11enable_sm90INS1_16FlashAttnFwdSm90INS1_25CollectiveMainloopFwdSm90ILi2EN4cute5tupleIJNS5_1CILi1EEES8_S8_EEENS6_IJNS7_ILi192EEENS7_ILi144EEENS7_ILi96EEEEEELi96ENS_10bfloat16_tEfNS_4arch4Sm90ELb1ELb0ELb1ELb0ELb0ELb0ELb0ELb0ELb1ELb0ELb0ELb0EEENS1_21CollectiveEpilogueFwdINS6_IJSA_SC_SB_EEES9_SE_SG_Li384ELb0ELb0ELb0ELb0EEENS1_30DynamicPersistentTileSchedulerILi384ELi32ELb0ELb0ELb1EEEEEEEEEvNT_6ParamsE,@function
        .size           _ZN7cutlass13device_kernelIN5flash11enable_sm90INS1_16FlashAttnFwdSm90INS1_25CollectiveMainloopFwdSm90ILi2EN4cute5tupleIJNS5_1CILi1EEES8_S8_EEENS6_IJNS7_ILi192EEENS7_ILi144EEENS7_ILi96EEEEEELi96ENS_10bfloat16_tEfNS_4arch4Sm90ELb1ELb0ELb1ELb0ELb0ELb0ELb0ELb0ELb1ELb0ELb0ELb0EEENS1_21CollectiveEpilogueFwdINS6_IJSA_SC_SB_EEES9_SE_SG_Li384ELb0ELb0ELb0ELb0EEENS1_30DynamicPersistentTileSchedulerILi384ELi32ELb0ELb0ELb1EEEEEEEEEvNT_6ParamsE,(.L_x_15 - _ZN7cutlass13device_kernelIN5flash11enable_sm90INS1_16FlashAttnFwdSm90INS1_25CollectiveMainloopFwdSm90ILi2EN4cute5tupleIJNS5_1CILi1EEES8_S8_EEENS6_IJNS7_ILi192EEENS7_ILi144EEENS7_ILi96EEEEEELi96ENS_10bfloat16_tEfNS_4arch4Sm90ELb1ELb0ELb1ELb0ELb0ELb0ELb0ELb0ELb1ELb0ELb0ELb0EEENS1_21CollectiveEpilogueFwdINS6_IJSA_SC_SB_EEES9_SE_SG_Li384ELb0ELb0ELb0ELb0EEENS1_30DynamicPersistentTileSchedulerILi384ELi32ELb0ELb0ELb1EEEEEEEEEvNT_6ParamsE)
        .other          _ZN7cutlass13device_kernelIN5flash11enable_sm90INS1_16FlashAttnFwdSm90INS1_25CollectiveMainloopFwdSm90ILi2EN4cute5tupleIJNS5_1CILi1EEES8_S8_EEENS6_IJNS7_ILi192EEENS7_ILi144EEENS7_ILi96EEEEEELi96ENS_10bfloat16_tEfNS_4arch4Sm90ELb1ELb0ELb1ELb0ELb0ELb0ELb0ELb0ELb1ELb0ELb0ELb0EEENS1_21CollectiveEpilogueFwdINS6_IJSA_SC_SB_EEES9_SE_SG_Li384ELb0ELb0ELb0ELb0EEENS1_30DynamicPersistentTileSchedulerILi384ELi32ELb0ELb0ELb1EEEEEEEEEvNT_6ParamsE,@"STO_CUDA_ENTRY STV_DEFAULT"
_ZN7cutlass13device_kernelIN5flash11enable_sm90INS1_16FlashAttnFwdSm90INS1_25CollectiveMainloopFwdSm90ILi2EN4cute5tupleIJNS5_1CILi1EEES8_S8_EEENS6_IJNS7_ILi192EEENS7_ILi144EEENS7_ILi96EEEEEELi96ENS_10bfloat16_tEfNS_4arch4Sm90ELb1ELb0ELb1ELb0ELb0ELb0ELb0ELb0ELb1ELb0ELb0ELb0EEENS1_21CollectiveEpilogueFwdINS6_IJSA_SC_SB_EEES9_SE_SG_Li384ELb0ELb0ELb0ELb0EEENS1_30DynamicPersistentTileSchedulerILi384ELi32ELb0ELb0ELb1EEEEEEEEEvNT_6ParamsE:
[----:B------:R-:W-:Y:S01]  /*0000*/  LDC R1, c[0x0][0x37c] ;  /* 0x0000df00ff017b82 */ /* 0x000fe20000000800 */
[----:B------:R-:W-:Y:S05]  /*0010*/  EXIT ;  /* 0x000000000000794d */ /* 0x000fea0003800000 */
.L_x_6:
        /* <DEDUP_REMOVED lines=14> */
.L_x_15:


//--------------------- .text._ZN7cutlass13device_kernelIN5flash11enable_sm90INS1_16FlashAttnFwdSm90INS1_25CollectiveMainloopFwdSm90ILi2EN4cute5tupleIJNS5_1CILi1EEES8_S8_EEENS6_IJNS7_ILi192EEENS7_ILi144EEENS7_ILi96EEEEEELi96ENS_10bfloat16_tEfNS_4arch4Sm90ELb1ELb0ELb1ELb1ELb0ELb0ELb0ELb0ELb1ELb0ELb0ELb0EEENS1_21CollectiveEpilogueFwdINS6_IJSA_SC_SB_EEES9_SE_SG_Li384ELb1ELb0ELb0ELb0EEENS1_36VarlenDynamicPersistentTileSchedulerILi192ELi144ELi384ELi32ELb0ELb0ELb1ELb1ELb1ELb1EEEEEEEEEvNT_6ParamsE --------------------------
	.section	.text._ZN7cutlass13device_kernelIN5flash11enable_sm90INS1_16FlashAttnFwdSm90INS1_25CollectiveMainloopFwdSm90ILi2EN4cute5tupleIJNS5_1CILi1EEES8_S8_EEENS6_IJNS7_ILi192EEENS7_ILi144EEENS7_ILi96EEEEEELi96ENS_10bfloat16_tEfNS_4arch4Sm90ELb1ELb0ELb1ELb1ELb0ELb0ELb0ELb0ELb1ELb0ELb0ELb0EEENS1_21CollectiveEpilogueFwdINS6_IJSA_SC_SB_EEES9_SE_SG_Li384ELb1ELb0ELb0ELb0EEENS1_36VarlenDynamicPersistentTileSchedulerILi192ELi144ELi384ELi32ELb0ELb0ELb1ELb1ELb1ELb1EEEEEEEEEvNT_6ParamsE,"ax",@progbits
	.align	128
.text._ZN7cutlass13device_kernelIN5flash11enable_sm90INS1_16FlashAttnFwdSm90INS1_25CollectiveMainloopFwdSm90ILi2EN4cute5tupleIJNS5_1CILi1EEES8_S8_EEENS6_IJNS7_ILi192EEENS7_ILi144EEENS7_ILi96EEEEEELi96ENS_10bfloat16_tEfNS_4arch4Sm90ELb1ELb0ELb1ELb1ELb0ELb0ELb0ELb0ELb1ELb0ELb0ELb0EEENS1_21CollectiveEpilogueFwdINS6_IJSA_SC_SB_EEES9_SE_SG_Li384ELb1ELb0ELb0ELb0EEENS1_36VarlenDynamicPersistentTileSchedulerILi192ELi144ELi384ELi32ELb0ELb0ELb1ELb1ELb1ELb1EEEEEEEEEvNT_6ParamsE:
        .type           _ZN7cutlass13device_kernelIN5flash11enable_sm90INS1_16FlashAttnFwdSm90INS1_25CollectiveMainloopFwdSm90ILi2EN4cute5tupleIJNS5_1CILi1EEES8_S8_EEENS6_IJNS7_ILi192EEENS7_ILi144EEENS7_ILi96EEEEEELi96ENS_10bfloat16_tEfNS_4arch4Sm90ELb1ELb0ELb1ELb1ELb0ELb0ELb0ELb0ELb1ELb0ELb0ELb0EEENS1_21CollectiveEpilogueFwdINS6_IJSA_SC_SB_EEES9_SE_SG_Li384ELb1ELb0ELb0ELb0EEENS1_36VarlenDynamicPersistentTileSchedulerILi192ELi144ELi384ELi32ELb0ELb0ELb1ELb1ELb1ELb1EEEEEEEEEvNT_6ParamsE,@function
        .size           _ZN7cutlass13device_kernelIN5flash11enable_sm90INS1_16FlashAttnFwdSm90INS1_25CollectiveMainloopFwdSm90ILi2EN4cute5tupleIJNS5_1CILi1EEES8_S8_EEENS6_IJNS7_ILi192EEENS7_ILi144EEENS7_ILi96EEEEEELi96ENS_10bfloat16_tEfNS_4arch4Sm90ELb1ELb0ELb1ELb1ELb0ELb0ELb0ELb0ELb1ELb0ELb0ELb0EEENS1_21CollectiveEpilogueFwdINS6_IJSA_SC_SB_EEES9_SE_SG_Li384ELb1ELb0ELb0ELb0EEENS1_36VarlenDynamicPersistentTileSchedulerILi192ELi144ELi384ELi32ELb0ELb0ELb1ELb1ELb1ELb1EEEEEEEEEvNT_6ParamsE,(.L_x_16 - _ZN7cutlass13device_kernelIN5flash11enable_sm90INS1_16FlashAttnFwdSm90INS1_25CollectiveMainloopFwdSm90ILi2EN4cute5tupleIJNS5_1CILi1EEES8_S8_EEENS6_IJNS7_ILi192EEENS7_ILi144EEENS7_ILi96EEEEEELi96ENS_10bfloat16_tEfNS_4arch4Sm90ELb1ELb0ELb1ELb1ELb0ELb0ELb0ELb0ELb1ELb0ELb0ELb0EEENS1_21CollectiveEpilogueFwdINS6_IJSA_SC_SB_EEES9_SE_SG_Li384ELb1ELb0ELb0ELb0EEENS1_36VarlenDynamicPersistentTileSchedulerILi192ELi144ELi384ELi32ELb0ELb0ELb1ELb1ELb1ELb1EEEEEEEEEvNT_6ParamsE)
        .other          _ZN7cutlass13device_kernelIN5flash11enable_sm90INS1_16FlashAttnFwdSm90INS1_25CollectiveMainloopFwdSm90ILi2EN4cute5tupleIJNS5_1CILi1EEES8_S8_EEENS6_IJNS7_ILi192EEENS7_ILi144EEENS7_ILi96EEEEEELi96ENS_10bfloat16_tEfNS_4arch4Sm90ELb1ELb0ELb1ELb1ELb0ELb0ELb0ELb0ELb1ELb0ELb0ELb0EEENS1_21CollectiveEpilogueFwdINS6_IJSA_SC_SB_EEES9_SE_SG_Li384ELb1ELb0ELb0ELb0EEENS1_36VarlenDynamicPersistentTileSchedulerILi192ELi144ELi384ELi32ELb0ELb0ELb1ELb1ELb1ELb1EEEEEEEEEvNT_6ParamsE,@"STO_CUDA_ENTRY STV_DEFAULT"
_ZN7cutlass13device_kernelIN5flash11enable_sm90INS1_16FlashAttnFwdSm90INS1_25CollectiveMainloopFwdSm90ILi2EN4cute5tupleIJNS5_1CILi1EEES8_S8_EEENS6_IJNS7_ILi192EEENS7_ILi144EEENS7_ILi96EEEEEELi96ENS_10bfloat16_tEfNS_4arch4Sm90ELb1ELb0ELb1ELb1ELb0ELb0ELb0ELb0ELb1ELb0ELb0ELb0EEENS1_21CollectiveEpilogueFwdINS6_IJSA_SC_SB_EEES9_SE_SG_Li384ELb1ELb0ELb0ELb0EEENS1_36VarlenDynamicPersistentTileSchedulerILi192ELi144ELi384ELi32ELb0ELb0ELb1ELb1ELb1ELb1EEEEEEEEEvNT_6ParamsE:
[----:B------:R-:W-:Y:S01]  /*0000*/  LDC R1, c[0x0][0x37c] ;  /* 0x0000df00ff017b82 */ /* 0x000fe20000000800 */
[----:B------:R-:W-:Y:S05]  /*0010*/  EXIT ;  /* 0x000000000000794d */ /* 0x000fea0003800000 */
.L_x_7:
        /* <DEDUP_REMOVED lines=14> */
.L_x_16:


//--------------------- .text._ZN7cutlass13device_kernelIN5flash11enable_sm90INS1_16FlashAttnFwdSm90INS1_25CollectiveMainloopFwdSm90ILi2EN4cute5tupleIJNS5_1CILi1EEES8_S8_EEENS6_IJNS7_ILi192EEENS7_ILi144EEENS7_ILi96EEEEEELi96ENS_10bfloat16_tEfNS_4arch4Sm90ELb1ELb0ELb1ELb1ELb0ELb1ELb0ELb0ELb1ELb0ELb0ELb0EEENS1_21CollectiveEpilogueFwdINS6_IJSA_SC_SB_EEES9_SE_SG_Li384ELb1ELb0ELb0ELb0EEENS1_36VarlenDynamicPersistentTileSchedulerILi192ELi144ELi384ELi32ELb0ELb0ELb1ELb1ELb1ELb1EEEEEEEEEvNT_6ParamsE --------------------------
	.section	.text._ZN7cutlass13device_kernelIN5flash11enable_sm90INS1_16FlashAttnFwdSm90INS1_25CollectiveMainloopFwdSm90ILi2EN4cute5tupleIJNS5_1CILi1EEES8_S8_EEENS6_IJNS7_ILi192EEENS7_ILi144EEENS7_ILi96EEEEEELi96ENS_10bfloat16_tEfNS_4arch4Sm90ELb1ELb0ELb1ELb1ELb0ELb1ELb0ELb0ELb1ELb0ELb0ELb0EEENS1_21CollectiveEpilogueFwdINS6_IJSA_SC_SB_EEES9_SE_SG_Li384ELb1ELb0ELb0ELb0EEENS1_36VarlenDynamicPersistentTileSchedulerILi192ELi144ELi384ELi32ELb0ELb0ELb1ELb1ELb1ELb1EEEEEEEEEvNT_6ParamsE,"ax",@progbits
	.align	128
.text._ZN7cutlass13device_kernelIN5flash11enable_sm90INS1_16FlashAttnFwdSm90INS1_25CollectiveMainloopFwdSm90ILi2EN4cute5tupleIJNS5_1CILi1EEES8_S8_EEENS6_IJNS7_ILi192EEENS7_ILi144EEENS7_ILi96EEEEEELi96ENS_10bfloat16_tEfNS_4arch4Sm90ELb1ELb0ELb1ELb1ELb0ELb1ELb0ELb0ELb1ELb0ELb0ELb0EEENS1_21CollectiveEpilogueFwdINS6_IJSA_SC_SB_EEES9_SE_SG_Li384ELb1ELb0ELb0ELb0EEENS1_36VarlenDynamicPersistentTileSchedulerILi192ELi144ELi384ELi32ELb0ELb0ELb1ELb1ELb1ELb1EEEEEEEEEvNT_6ParamsE:
        .type           _ZN7cutlass13device_kernelIN5flash11enable_sm90INS1_16FlashAttnFwdSm90INS1_25CollectiveMainloopFwdSm90ILi2EN4cute5tupleIJNS5_1CILi1EEES8_S8_EEENS6_IJNS7_ILi192EEENS7_ILi144EEENS7_ILi96EEEEEELi96ENS_10bfloat16_tEfNS_4arch4Sm90ELb1ELb0ELb1ELb1ELb0ELb1ELb0ELb0ELb1ELb0ELb0ELb0EEENS1_21CollectiveEpilogueFwdINS6_IJSA_SC_SB_EEES9_SE_SG_Li384ELb1ELb0ELb0ELb0EEENS1_36VarlenDynamicPersistentTileSchedulerILi192ELi144ELi384ELi32ELb0ELb0ELb1ELb1ELb1ELb1EEEEEEEEEvNT_6ParamsE,@function
        .size           _ZN7cutlass13device_kernelIN5flash11enable_sm90INS1_16FlashAttnFwdSm90INS1_25CollectiveMainloopFwdSm90ILi2EN4cute5tupleIJNS5_1CILi1EEES8_S8_EEENS6_IJNS7_ILi192EEENS7_ILi144EEENS7_ILi96EEEEEELi96ENS_10bfloat16_tEfNS_4arch4Sm90ELb1ELb0ELb1ELb1ELb0ELb1ELb0ELb0ELb1ELb0ELb0ELb0EEENS1_21CollectiveEpilogueFwdINS6_IJSA_SC_SB_EEES9_SE_SG_Li384ELb1ELb0ELb0ELb0EEENS1_36VarlenDynamicPersistentTileSchedulerILi192ELi144ELi384ELi32ELb0ELb0ELb1ELb1ELb1ELb1EEEEEEEEEvNT_6ParamsE,(.L_x_17 - _ZN7cutlass13device_kernelIN5flash11enable_sm90INS1_16FlashAttnFwdSm90INS1_25CollectiveMainloopFwdSm90ILi2EN4cute5tupleIJNS5_1CILi1EEES8_S8_EEENS6_IJNS7_ILi192EEENS7_ILi144EEENS7_ILi96EEEEEELi96ENS_10bfloat16_tEfNS_4arch4Sm90ELb1ELb0ELb1ELb1ELb0ELb1ELb0ELb0ELb1ELb0ELb0ELb0EEENS1_21CollectiveEpilogueFwdINS6_IJSA_SC_SB_EEES9_SE_SG_Li384ELb1ELb0ELb0ELb0EEENS1_36VarlenDynamicPersistentTileSchedulerILi192ELi144ELi384ELi32ELb0ELb0ELb1ELb1ELb1ELb1EEEEEEEEEvNT_6ParamsE)
        .other          _ZN7cutlass13device_kernelIN5flash11enable_sm90INS1_16FlashAttnFwdSm90INS1_25CollectiveMainloopFwdSm90ILi2EN4cute5tupleIJNS5_1CILi1EEES8_S8_EEENS6_IJNS7_ILi192EEENS7_ILi144EEENS7_ILi96EEEEEELi96ENS_10bfloat16_tEfNS_4arch4Sm90ELb1ELb0ELb1ELb1ELb0ELb1ELb0ELb0ELb1ELb0ELb0ELb0EEENS1_21CollectiveEpilogueFwdINS6_IJSA_SC_SB_EEES9_SE_SG_Li384ELb1ELb0ELb0ELb0EEENS1_36VarlenDynamicPersistentTileSchedulerILi192ELi144ELi384ELi32ELb0ELb0ELb1ELb1ELb1ELb1EEEEEEEEEvNT_6ParamsE,@"STO_CUDA_ENTRY STV_DEFAULT"
_ZN7cutlass13device_kernelIN5flash11enable_sm90INS1_16FlashAttnFwdSm90INS1_25CollectiveMainloopFwdSm90ILi2EN4cute5tupleIJNS5_1CILi1EEES8_S8_EEENS6_IJNS7_ILi192EEENS7_ILi144EEENS7_ILi96EEEEEELi96ENS_10bfloat16_tEfNS_4arch4Sm90ELb1ELb0ELb1ELb1ELb0ELb1ELb0ELb0ELb1ELb0ELb0ELb0EEENS1_21CollectiveEpilogueFwdINS6_IJSA_SC_SB_EEES9_SE_SG_Li384ELb1ELb0ELb0ELb0EEENS1_36VarlenDynamicPersistentTileSchedulerILi192ELi144ELi384ELi32ELb0ELb0ELb1ELb1ELb1ELb1EEEEEEEEEvNT_6ParamsE:
[----:B------:R-:W-:Y:S01]  /*0000*/  LDC R1, c[0x0][0x37c] ;  /* 0x0000df00ff017b82 */ /* 0x000fe20000000800 */
[----:B------:R-:W-:Y:S05]  /*0010*/  EXIT ;  /* 0x000000000000794d */ /* 0x000fea0003800000 */
.L_x_8:
        /* <DEDUP_REMOVED lines=14> */
.L_x_17:


//--------------------- .nv.shared.reserved.0     --------------------------
	.section	.nv.shared.reserved.0,"aw",@nobits
	.weak		__nv_reservedSMEM_offset_0_alias
	.size		__nv_reservedSMEM_offset_0_alias, 0, 64
	.other		__nv_reservedSMEM_offset_0_alias,@"STO_CUDA_RESERVED_SHARED STV_DEFAULT"
__nv_reservedSMEM_offset_0_alias:
	.zero		0
	.zero		64


//--------------------- .nv.global                --------------------------
	.section	.nv.global,"aw",@nobits
.nv.global:
	.type		_ZN73_INTERNAL_7a520cfa_37_flash_fwd_hdim96_bf16_softcap_sm90_cu_e763cb1e_37224cute1_E,@object
	.size		_ZN73_INTERNAL_7a520cfa_37_flash_fwd_hdim96_bf16_softcap_sm90_cu_e763cb1e_37224cute1_E,(_ZN73_INTERNAL_7a520cfa_37_flash_fwd_hdim96_bf16_softcap_sm90_cu_e763cb1e_37224cuda3std3__45__cpo6cbeginE - _ZN73_INTERNAL_7a520cfa_37_flash_fwd_hdim96_bf16_softcap_sm90_cu_e763cb1e_37224cute1_E)
_ZN73_INTERNAL_7a520cfa_37_flash_fwd_hdim96_bf16_softcap_sm90_cu_e763cb1e_37224cute1_E:
	.zero		1
	.type		_ZN73_INTERNAL_7a520cfa_37_flash_fwd_hdim96_bf16_softcap_sm90_cu_e763cb1e_37224cuda3std3__45__cpo6cbeginE,@object
	.size		_ZN73_INTERNAL_7a520cfa_37_flash_fwd_hdim96_bf16_softcap_sm90_cu_e763cb1e_37224cuda3std3__45__cpo6cbeginE,(_ZN73_INTERNAL_7a520cfa_37_flash_fwd_hdim96_bf16_softcap_sm90_cu_e763cb1e_37224cuda3std3__48in_placeE - _ZN73_INTERNAL_7a520cfa_37_flash_fwd_hdim96_bf16_softcap_sm90_cu_e763cb1e_37224cuda3std3__45__cpo6cbeginE)
_ZN73_INTERNAL_7a520cfa_37_flash_fwd_hdim96_bf16_softcap_sm90_cu_e763cb1e_37224cuda3std3__45__cpo6cbeginE:
	.zero		1
	.type		_ZN73_INTERNAL_7a520cfa_37_flash_fwd_hdim96_bf16_softcap_sm90_cu_e763cb1e_37224cuda3std3__48in_placeE,@object
	.size		_ZN73_INTERNAL_7a520cfa_37_flash_fwd_hdim96_bf16_softcap_sm90_cu_e763cb1e_37224cuda3std3__48in_placeE,(_ZN73_INTERNAL_7a520cfa_37_flash_fwd_hdim96_bf16_softcap_sm90_cu_e763cb1e_37224cuda3std6ranges3__45__cpo9iter_moveE - _ZN73_INTERNAL_7a520cfa_37_flash_fwd_hdim96_bf16_softcap_sm90_cu_e763cb1e_37224cuda3std3__48in_placeE)
_ZN73_INTERNAL_7a520cfa_37_flash_fwd_hdim96_bf16_softcap_sm90_cu_e763cb1e_37224cuda3std3__48in_placeE:
	.zero		1
	.type		_ZN73_INTERNAL_7a520cfa_37_flash_fwd_hdim96_bf16_softcap_sm90_cu_e763cb1e_37224cuda3std6ranges3__45__cpo9iter_moveE,@object
	.size		_ZN73_INTERNAL_7a520cfa_37_flash_fwd_hdim96_bf16_softcap_sm90_cu_e763cb1e_37224cuda3std6ranges3__45__cpo9iter_moveE,(_ZN73_INTERNAL_7a520cfa_37_flash_fwd_hdim96_bf16_softcap_sm90_cu_e763cb1e_37224cuda3std3__45__cpo5beginE - _ZN73_INTERNAL_7a520cfa_37_flash_fwd_hdim96_bf16_softcap_sm90_cu_e763cb1e_37224cuda3std6ranges3__45__cpo9iter_moveE)
_ZN73_INTERNAL_7a520cfa_37_flash_fwd_hdim96_bf16_softcap_sm90_cu_e763cb1e_37224cuda3std6ranges3__45__cpo9iter_moveE:
	.zero		1
	.type		_ZN73_INTERNAL_7a520cfa_37_flash_fwd_hdim96_bf16_softcap_sm90_cu_e763cb1e_37224cuda3std3__45__cpo5beginE,@object
	.size		_ZN73_INTERNAL_7a520cfa_37_flash_fwd_hdim96_bf16_softcap_sm90_cu_e763cb1e_37224cuda3std3__45__cpo5beginE,(_ZN73_INTERNAL_7a520cfa_37_flash_fwd_hdim96_bf16_softcap_sm90_cu_e763cb1e_37224cuda3std3__475_GLOBAL__N__7a520cfa_37_flash_fwd_hdim96_bf16_softcap_sm90_cu_e763cb1e_37226ignoreE - _ZN73_INTERNAL_7a520cfa_37_flash_fwd_hdim96_bf16_softcap_sm90_cu_e763cb1e_37224cuda3std3__45__cpo5beginE)
_ZN73_INTERNAL_7a520cfa_37_flash_fwd_hdim96_bf16_softcap_sm90_cu_e763cb1e_37224cuda3std3__45__cpo5beginE:
	.zero		1
	.type		_ZN73_INTERNAL_7a520cfa_37_flash_fwd_hdim96_bf16_softcap_sm90_cu_e763cb1e_37224cuda3std3__475_GLOBAL__N__7a520cfa_37_flash_fwd_hdim96_bf16_softcap_sm90_cu_e763cb1e_37226ignoreE,@object
	.size		_ZN73_INTERNAL_7a520cfa_37_flash_fwd_hdim96_bf16_softcap_sm90_cu_e763cb1e_37224cuda3std3__475_GLOBAL__N__7a520cfa_37_flash_fwd_hdim96_bf16_softcap_sm90_cu_e763cb1e_37226ignoreE,(_ZN73_INTERNAL_7a520cfa_37_flash_fwd_hdim96_bf16_softcap_sm90_cu_e763cb1e_37224cute7productE - _ZN73_INTERNAL_7a520cfa_37_flash_fwd_hdim96_bf16_softcap_sm90_cu_e763cb1e_37224cuda3std3__475_GLOBAL__N__7a520cfa_37_flash_fwd_hdim96_bf16_softcap_sm90_cu_e763cb1e_37226ignoreE)
_ZN73_INTERNAL_7a520cfa_37_flash_fwd_hdim96_bf16_softcap_sm90_cu_e763cb1e_37224cuda3std3__475_GLOBAL__N__7a520cfa_37_flash_fwd_hdim96_bf16_softcap_sm90_cu_e763cb1e_37226ignoreE:
	.zero		1
	.type		_ZN73_INTERNAL_7a520cfa_37_flash_fwd_hdim96_bf16_softcap_sm90_cu_e763cb1e_37224cute7productE,@object
	.size		_ZN73_INTERNAL_7a520cfa_37_flash_fwd_hdim96_bf16_softcap_sm90_cu_e763cb1e_37224cute7productE,(_ZN73_INTERNAL_7a520cfa_37_flash_fwd_hdim96_bf16_softcap_sm90_cu_e763cb1e_37224cuda3std3__45__cpo3endE - _ZN73_INTERNAL_7a520cfa_37_flash_fwd_hdim96_bf16_softcap_sm90_cu_e763cb1e_37224cute7productE)
_ZN73_INTERNAL_7a520cfa_37_flash_fwd_hdim96_bf16_softcap_sm90_cu_e763cb1e_37224cute7productE:
	.zero		1
	.type		_ZN73_INTERNAL_7a520cfa_37_flash_fwd_hdim96_bf16_softcap_sm90_cu_e763cb1e_37224cuda3std3__45__cpo3endE,@object
	.size		_ZN73_INTERNAL_7a520cfa_37_flash_fwd_hdim96_bf16_softcap_sm90_cu_e763cb1e_37224cuda3std3__45__cpo3endE,(_ZN73_INTERNAL_7a520cfa_37_flash_fwd_hdim96_bf16_softcap_sm90_cu_e763cb1e_37224cuda3std3__419piecewise_constructE - _ZN73_INTERNAL_7a520cfa_37_flash_fwd_hdim96_bf16_softcap_sm90_cu_e763cb1e_37224cuda3std3__45__cpo3endE)
_ZN73_INTERNAL_7a520cfa_37_flash_fwd_hdim96_bf16_softcap_sm90_cu_e763cb1e_37224cuda3std3__45__cpo3endE:
	.zero		1
	.type		_ZN73_INTERNAL_7a520cfa_37_flash_fwd_hdim96_bf16_softcap_sm90_cu_e763cb1e_37224cuda3std3__419piecewise_constructE,@object
	.size		_ZN73_INTERNAL_7a520cfa_37_flash_fwd_hdim96_bf16_softcap_sm90_cu_e763cb1e_37224cuda3std3__419piecewise_constructE,(_ZN73_INTERNAL_7a520cfa_37_flash_fwd_hdim96_bf16_softcap_sm90_cu_e763cb1e_37224cuda3std3__45__cpo4cendE - _ZN73_INTERNAL_7a520cfa_37_flash_fwd_hdim96_bf16_softcap_sm90_cu_e763cb1e_37224cuda3std3__419piecewise_constructE)
_ZN73_INTERNAL_7a520cfa_37_flash_fwd_hdim96_bf16_softcap_sm90_cu_e763cb1e_37224cuda3std3__419piecewise_constructE:
	.zero		1
	.type		_ZN73_INTERNAL_7a520cfa_37_flash_fwd_hdim96_bf16_softcap_sm90_cu_e763cb1e_37224cuda3std3__45__cpo4cendE,@object
	.size		_ZN73_INTERNAL_7a520cfa_37_flash_fwd_hdim96_bf16_softcap_sm90_cu_e763cb1e_37224cuda3std3__45__cpo4cendE,(_ZN73_INTERNAL_7a520cfa_37_flash_fwd_hdim96_bf16_softcap_sm90_cu_e763cb1e_37224cuda3std6ranges3__45__cpo4swapE - _ZN73_INTERNAL_7a520cfa_37_flash_fwd_hdim96_bf16_softcap_sm90_cu_e763cb1e_37224cuda3std3__45__cpo4cendE)
_ZN73_INTERNAL_7a520cfa_37_flash_fwd_hdim96_bf16_softcap_sm90_cu_e763cb1e_37224cuda3std3__45__cpo4cendE:
	.zero		1
	.type		_ZN73_INTERNAL_7a520cfa_37_flash_fwd_hdim96_bf16_softcap_sm90_cu_e763cb1e_37224cuda3std6ranges3__45__cpo4swapE,@object
	.size		_ZN73_INTERNAL_7a520cfa_37_flash_fwd_hdim96_bf16_softcap_sm90_cu_e763cb1e_37224cuda3std6ranges3__45__cpo4swapE,(.L_7 - _ZN73_INTERNAL_7a520cfa_37_flash_fwd_hdim96_bf16_softcap_sm90_cu_e763cb1e_37224cuda3std6ranges3__45__cpo4swapE)
_ZN73_INTERNAL_7a520cfa_37_flash_fwd_hdim96_bf16_softcap_sm90_cu_e763cb1e_37224cuda3std6ranges3__45__cpo4swapE:
	.zero		1
.L_7:


//--------------------- .nv.constant0._ZN7cutlass13device_kernelIN5flash11enable_sm90INS1_16FlashAttnFwdSm90INS1_25CollectiveMainloopFwdSm90ILi2EN4cute5tupleIJNS5_1CILi1EEES8_S8_EEENS6_IJNS7_ILi192EEENS7_ILi144EEENS7_ILi96EEEEEELi96ENS_10bfloat16_tEfNS_4arch4Sm90ELb0ELb0ELb1ELb0ELb0ELb0ELb0ELb0ELb1ELb0ELb0ELb0EEENS1_21CollectiveEpilogueFwdINS6_IJSA_SC_SB_EEES9_SE_SG_Li384ELb0ELb0ELb0ELb0EEENS1_29StaticPersistentTileSchedulerILb0EEEEEEEEEvNT_6ParamsE --------------------------
	.section	.nv.constant0._ZN7cutlass13device_kernelIN5flash11enable_sm90INS1_16FlashAttnFwdSm90INS1_25CollectiveMainloopFwdSm90ILi2EN4cute5tupleIJNS5_1CILi1EEES8_S8_EEENS6_IJNS7_ILi192EEENS7_ILi144EEENS7_ILi96EEEEEELi96ENS_10bfloat16_tEfNS_4arch4Sm90ELb0ELb0ELb1ELb0ELb0ELb0ELb0ELb0ELb1ELb0ELb0ELb0EEENS1_21CollectiveEpilogueFwdINS6_IJSA_SC_SB_EEES9_SE_SG_Li384ELb0ELb0ELb0ELb0EEENS1_29StaticPersistentTileSchedulerILb0EEEEEEEEEvNT_6ParamsE,"a",@progbits
	.sectionflags	@""
	.align	4
.nv.constant0._ZN7cutlass13device_kernelIN5flash11enable_sm90INS1_16FlashAttnFwdSm90INS1_25CollectiveMainloopFwdSm90ILi2EN4cute5tupleIJNS5_1CILi1EEES8_S8_EEENS6_IJNS7_ILi192EEENS7_ILi144EEENS7_ILi96EEEEEELi96ENS_10bfloat16_tEfNS_4arch4Sm90ELb0ELb0ELb1ELb0ELb0ELb0ELb0ELb0ELb1ELb0ELb0ELb0EEENS1_21CollectiveEpilogueFwdINS6_IJSA_SC_SB_EEES9_SE_SG_Li384ELb0ELb0ELb0ELb0EEENS1_29StaticPersistentTileSchedulerILb0EEEEEEEEEvNT_6ParamsE:
	.zero		3840


//--------------------- .nv.constant0._ZN7cutlass13device_kernelIN5flash11enable_sm90INS1_16FlashAttnFwdSm90INS1_25CollectiveMainloopFwdSm90ILi2EN4cute5tupleIJNS5_1CILi1EEES8_S8_EEENS6_IJNS7_ILi192EEENS7_ILi144EEENS7_ILi96EEEEEELi96ENS_10bfloat16_tEfNS_4arch4Sm90ELb0ELb0ELb1ELb1ELb0ELb0ELb0ELb0ELb1ELb0ELb0ELb0EEENS1_21CollectiveEpilogueFwdINS6_IJSA_SC_SB_EEES9_SE_SG_Li384ELb1ELb0ELb0ELb0EEENS1_36VarlenDynamicPersistentTileSchedulerILi192ELi144ELi384ELi32ELb0ELb0ELb1ELb0ELb1ELb1EEEEEEEEEvNT_6ParamsE --------------------------
	.section	.nv.constant0._ZN7cutlass13device_kernelIN5flash11enable_sm90INS1_16FlashAttnFwdSm90INS1_25CollectiveMainloopFwdSm90ILi2EN4cute5tupleIJNS5_1CILi1EEES8_S8_EEENS6_IJNS7_ILi192EEENS7_ILi144EEENS7_ILi96EEEEEELi96ENS_10bfloat16_tEfNS_4arch4Sm90ELb0ELb0ELb1ELb1ELb0ELb0ELb0ELb0ELb1ELb0ELb0ELb0EEENS1_21CollectiveEpilogueFwdINS6_IJSA_SC_SB_EEES9_SE_SG_Li384ELb1ELb0ELb0ELb0EEENS1_36VarlenDynamicPersistentTileSchedulerILi192ELi144ELi384ELi32ELb0ELb0ELb1ELb0ELb1ELb1EEEEEEEEEvNT_6ParamsE,"a",@progbits
	.sectionflags	@""
	.align	4
.nv.constant0._ZN7cutlass13device_kernelIN5flash11enable_sm90INS1_16FlashAttnFwdSm90INS1_25CollectiveMainloopFwdSm90ILi2EN4cute5tupleIJNS5_1CILi1EEES8_S8_EEENS6_IJNS7_ILi192EEENS7_ILi144EEENS7_ILi96EEEEEELi96ENS_10bfloat16_tEfNS_4arch4Sm90ELb0ELb0ELb1ELb1ELb0ELb0ELb0ELb0ELb1ELb0ELb0ELb0EEENS1_21CollectiveEpilogueFwdINS6_IJSA_SC_SB_EEES9_SE_SG_Li384ELb1ELb0ELb0ELb0EEENS1_36VarlenDynamicPersistentTileSchedulerILi192ELi144ELi384ELi32ELb0ELb0ELb1ELb0ELb1ELb1EEEEEEEEEvNT_6ParamsE:
	.zero		3456


//--------------------- .nv.constant0._ZN7cutlass13device_kernelIN5flash11enable_sm90INS1_16FlashAttnFwdSm90INS1_25CollectiveMainloopFwdSm90ILi2EN4cute5tupleIJNS5_1CILi1EEES8_S8_EEENS6_IJNS7_ILi192EEENS7_ILi144EEENS7_ILi96EEEEEELi96ENS_10bfloat16_tEfNS_4arch4Sm90ELb0ELb0ELb1ELb1ELb0ELb1ELb0ELb0ELb1ELb0ELb0ELb0EEENS1_21CollectiveEpilogueFwdINS6_IJSA_SC_SB_EEES9_SE_SG_Li384ELb1ELb0ELb0ELb0EEENS1_36VarlenDynamicPersistentTileSchedulerILi192ELi144ELi384ELi32ELb0ELb0ELb1ELb0ELb1ELb1EEEEEEEEEvNT_6ParamsE --------------------------
	.section	.nv.constant0._ZN7cutlass13device_kernelIN5flash11enable_sm90INS1_16FlashAttnFwdSm90INS1_25CollectiveMainloopFwdSm90ILi2EN4cute5tupleIJNS5_1CILi1EEES8_S8_EEENS6_IJNS7_ILi192EEENS7_ILi144EEENS7_ILi96EEEEEELi96ENS_10bfloat16_tEfNS_4arch4Sm90ELb0ELb0ELb1ELb1ELb0ELb1ELb0ELb0ELb1ELb0ELb0ELb0EEENS1_21CollectiveEpilogueFwdINS6_IJSA_SC_SB_EEES9_SE_SG_Li384ELb1ELb0ELb0ELb0EEENS1_36VarlenDynamicPersistentTileSchedulerILi192ELi144ELi384ELi32ELb0ELb0ELb1ELb0ELb1ELb1EEEEEEEEEvNT_6ParamsE,"a",@progbits
	.sectionflags	@""
	.align	4
.nv.constant0._ZN7cutlass13device_kernelIN5flash11enable_sm90INS1_16FlashAttnFwdSm90INS1_25CollectiveMainloopFwdSm90ILi2EN4cute5tupleIJNS5_1CILi1EEES8_S8_EEENS6_IJNS7_ILi192EEENS7_ILi144EEENS7_ILi96EEEEEELi96ENS_10bfloat16_tEfNS_4arch4Sm90ELb0ELb0ELb1ELb1ELb0ELb1ELb0ELb0ELb1ELb0ELb0ELb0EEENS1_21CollectiveEpilogueFwdINS6_IJSA_SC_SB_EEES9_SE_SG_Li384ELb1ELb0ELb0ELb0EEENS1_36VarlenDynamicPersistentTileSchedulerILi192ELi144ELi384ELi32ELb0ELb0ELb1ELb0ELb1ELb1EEEEEEEEEvNT_6ParamsE:
	.zero		3456


//--------------------- .nv.constant0._ZN7cutlass13device_kernelIN5flash11enable_sm90INS1_16FlashAttnFwdSm90INS1_25CollectiveMainloopFwdSm90ILi2EN4cute5tupleIJNS5_1CILi1EEES8_S8_EEENS6_IJNS7_ILi192EEENS7_ILi128EEENS7_ILi96EEEEEELi96ENS_10bfloat16_tEfNS_4arch4Sm90ELb0ELb1ELb1ELb0ELb0ELb0ELb0ELb0ELb1ELb0ELb0ELb0EEENS1_21CollectiveEpilogueFwdINS6_IJSA_SC_SB_EEES9_SE_SG_Li384ELb0ELb0ELb0ELb0EEENS1_30DynamicPersistentTileSchedulerILi384ELi32ELb0ELb0ELb1EEEEEEEEEvNT_6ParamsE --------------------------
	.section	.nv.constant0._ZN7cutlass13device_kernelIN5flash11enable_sm90INS1_16FlashAttnFwdSm90INS1_25CollectiveMainloopFwdSm90ILi2EN4cute5tupleIJNS5_1CILi1EEES8_S8_EEENS6_IJNS7_ILi192EEENS7_ILi128EEENS7_ILi96EEEEEELi96ENS_10bfloat16_tEfNS_4arch4Sm90ELb0ELb1ELb1ELb0ELb0ELb0ELb0ELb0ELb1ELb0ELb0ELb0EEENS1_21CollectiveEpilogueFwdINS6_IJSA_SC_SB_EEES9_SE_SG_Li384ELb0ELb0ELb0ELb0EEENS1_30DynamicPersistentTileSchedulerILi384ELi32ELb0ELb0ELb1EEEEEEEEEvNT_6ParamsE,"a",@progbits
	.sectionflags	@""
	.align	4
.nv.constant0._ZN7cutlass13device_kernelIN5flash11enable_sm90INS1_16FlashAttnFwdSm90INS1_25CollectiveMainloopFwdSm90ILi2EN4cute5tupleIJNS5_1CILi1EEES8_S8_EEENS6_IJNS7_ILi192EEENS7_ILi128EEENS7_ILi96EEEEEELi96ENS_10bfloat16_tEfNS_4arch4Sm90ELb0ELb1ELb1ELb0ELb0ELb0ELb0ELb0ELb1ELb0ELb0ELb0EEENS1_21CollectiveEpilogueFwdINS6_IJSA_SC_SB_EEES9_SE_SG_Li384ELb0ELb0ELb0ELb0EEENS1_30DynamicPersistentTileSchedulerILi384ELi32ELb0ELb0ELb1EEEEEEEEEvNT_6ParamsE:
	.zero		3840


//--------------------- .nv.constant0._ZN7cutlass13device_kernelIN5flash11enable_sm90INS1_16FlashAttnFwdSm90INS1_25CollectiveMainloopFwdSm90ILi2EN4cute5tupleIJNS5_1CILi1EEES8_S8_EEENS6_IJNS7_ILi192EEENS7_ILi128EEENS7_ILi96EEEEEELi96ENS_10bfloat16_tEfNS_4arch4Sm90ELb0ELb1ELb1ELb1ELb0ELb0ELb0ELb0ELb1ELb0ELb0ELb0EEENS1_21CollectiveEpilogueFwdINS6_IJSA_SC_SB_EEES9_SE_SG_Li384ELb1ELb0ELb0ELb0EEENS1_36VarlenDynamicPersistentTileSchedulerILi192ELi128ELi384ELi32ELb0ELb0ELb1ELb1ELb0ELb1EEEEEEEEEvNT_6ParamsE --------------------------
	.section	.nv.constant0._ZN7cutlass13device_kernelIN5flash11enable_sm90INS1_16FlashAttnFwdSm90INS1_25CollectiveMainloopFwdSm90ILi2EN4cute5tupleIJNS5_1CILi1EEES8_S8_EEENS6_IJNS7_ILi192EEENS7_ILi128EEENS7_ILi96EEEEEELi96ENS_10bfloat16_tEfNS_4arch4Sm90ELb0ELb1ELb1ELb1ELb0ELb0ELb0ELb0ELb1ELb0ELb0ELb0EEENS1_21CollectiveEpilogueFwdINS6_IJSA_SC_SB_EEES9_SE_SG_Li384ELb1ELb0ELb0ELb0EEENS1_36VarlenDynamicPersistentTileSchedulerILi192ELi128ELi384ELi32ELb0ELb0ELb1ELb1ELb0ELb1EEEEEEEEEvNT_6ParamsE,"a",@progbits
	.sectionflags	@""
	.align	4
.nv.constant0._ZN7cutlass13device_kernelIN5flash11enable_sm90INS1_16FlashAttnFwdSm90INS1_25CollectiveMainloopFwdSm90ILi2EN4cute5tupleIJNS5_1CILi1EEES8_S8_EEENS6_IJNS7_ILi192EEENS7_ILi128EEENS7_ILi96EEEEEELi96ENS_10bfloat16_tEfNS_4arch4Sm90ELb0ELb1ELb1ELb1ELb0ELb0ELb0ELb0ELb1ELb0ELb0ELb0EEENS1_21CollectiveEpilogueFwdINS6_IJSA_SC_SB_EEES9_SE_SG_Li384ELb1ELb0ELb0ELb0EEENS1_36VarlenDynamicPersistentTileSchedulerILi192ELi128ELi384ELi32ELb0ELb0ELb1ELb1ELb0ELb1EEEEEEEEEvNT_6ParamsE:
	.zero		3456


//--------------------- .nv.constant0._ZN7cutlass13device_kernelIN5flash11enable_sm90INS1_16FlashAttnFwdSm90INS1_25CollectiveMainloopFwdSm90ILi2EN4cute5tupleIJNS5_1CILi1EEES8_S8_EEENS6_IJNS7_ILi192EEENS7_ILi128EEENS7_ILi96EEEEEELi96ENS_10bfloat16_tEfNS_4arch4Sm90ELb0ELb1ELb1ELb1ELb0ELb1ELb0ELb0ELb1ELb0ELb0ELb0EEENS1_21CollectiveEpilogueFwdINS6_IJSA_SC_SB_EEES9_SE_SG_Li384ELb1ELb0ELb0ELb0EEENS1_36VarlenDynamicPersistentTileSchedulerILi192ELi128ELi384ELi32ELb0ELb0ELb1ELb1ELb0ELb1EEEEEEEEEvNT_6ParamsE --------------------------
	.section	.nv.constant0._ZN7cutlass13device_kernelIN5flash11enable_sm90INS1_16FlashAttnFwdSm90INS1_25CollectiveMainloopFwdSm90ILi2EN4cute5tupleIJNS5_1CILi1EEES8_S8_EEENS6_IJNS7_ILi192EEENS7_ILi128EEENS7_ILi96EEEEEELi96ENS_10bfloat16_tEfNS_4arch4Sm90ELb0ELb1ELb1ELb1ELb0ELb1ELb0ELb0ELb1ELb0ELb0ELb0EEENS1_21CollectiveEpilogueFwdINS6_IJSA_SC_SB_EEES9_SE_SG_Li384ELb1ELb0ELb0ELb0EEENS1_36VarlenDynamicPersistentTileSchedulerILi192ELi128ELi384ELi32ELb0ELb0ELb1ELb1ELb0ELb1EEEEEEEEEvNT_6ParamsE,"a",@progbits
	.sectionflags	@""
	.align	4
.nv.constant0._ZN7cutlass13device_kernelIN5flash11enable_sm90INS1_16FlashAttnFwdSm90INS1_25CollectiveMainloopFwdSm90ILi2EN4cute5tupleIJNS5_1CILi1EEES8_S8_EEENS6_IJNS7_ILi192EEENS7_ILi128EEENS7_ILi96EEEEEELi96ENS_10bfloat16_tEfNS_4arch4Sm90ELb0ELb1ELb1ELb1ELb0ELb1ELb0ELb0ELb1ELb0ELb0ELb0EEENS1_21CollectiveEpilogueFwdINS6_IJSA_SC_SB_EEES9_SE_SG_Li384ELb1ELb0ELb0ELb0EEENS1_36VarlenDynamicPersistentTileSchedulerILi192ELi128ELi384ELi32ELb0ELb0ELb1ELb1ELb0ELb1EEEEEEEEEvNT_6ParamsE:
	.zero		3456


//--------------------- .nv.constant0._ZN7cutlass13device_kernelIN5flash11enable_sm90INS1_16FlashAttnFwdSm90INS1_25CollectiveMainloopFwdSm90ILi2EN4cute5tupleIJNS5_1CILi1EEES8_S8_EEENS6_IJNS7_ILi192EEENS7_ILi144EEENS7_ILi96EEEEEELi96ENS_10bfloat16_tEfNS_4arch4Sm90ELb1ELb0ELb1ELb0ELb0ELb0ELb0ELb0ELb1ELb0ELb0ELb0EEENS1_21CollectiveEpilogueFwdINS6_IJSA_SC_SB_EEES9_SE_SG_Li384ELb0ELb0ELb0ELb0EEENS1_30DynamicPersistentTileSchedulerILi384ELi32ELb0ELb0ELb1EEEEEEEEEvNT_6ParamsE --------------------------
	.section	.nv.constant0._ZN7cutlass13device_kernelIN5flash11enable_sm90INS1_16FlashAttnFwdSm90INS1_25CollectiveMainloopFwdSm90ILi2EN4cute5tupleIJNS5_1CILi1EEES8_S8_EEENS6_IJNS7_ILi192EEENS7_ILi144EEENS7_ILi96EEEEEELi96ENS_10bfloat16_tEfNS_4arch4Sm90ELb1ELb0ELb1ELb0ELb0ELb0ELb0ELb0ELb1ELb0ELb0ELb0EEENS1_21CollectiveEpilogueFwdINS6_IJSA_SC_SB_EEES9_SE_SG_Li384ELb0ELb0ELb0ELb0EEENS1_30DynamicPersistentTileSchedulerILi384ELi32ELb0ELb0ELb1EEEEEEEEEvNT_6ParamsE,"a",@progbits
	.sectionflags	@""
	.align	4
.nv.constant0._ZN7cutlass13device_kernelIN5flash11enable_sm90INS1_16FlashAttnFwdSm90INS1_25CollectiveMainloopFwdSm90ILi2EN4cute5tupleIJNS5_1CILi1EEES8_S8_EEENS6_IJNS7_ILi192EEENS7_ILi144EEENS7_ILi96EEEEEELi96ENS_10bfloat16_tEfNS_4arch4Sm90ELb1ELb0ELb1ELb0ELb0ELb0ELb0ELb0ELb1ELb0ELb0ELb0EEENS1_21CollectiveEpilogueFwdINS6_IJSA_SC_SB_EEES9_SE_SG_Li384ELb0ELb0ELb0ELb0EEENS1_30DynamicPersistentTileSchedulerILi384ELi32ELb0ELb0ELb1EEEEEEEEEvNT_6ParamsE:
	.zero		3840


//--------------------- .nv.constant0._ZN7cutlass13device_kernelIN5flash11enable_sm90INS1_16FlashAttnFwdSm90INS1_25CollectiveMainloopFwdSm90ILi2EN4cute5tupleIJNS5_1CILi1EEES8_S8_EEENS6_IJNS7_ILi192EEENS7_ILi144EEENS7_ILi96EEEEEELi96ENS_10bfloat16_tEfNS_4arch4Sm90ELb1ELb0ELb1ELb1ELb0ELb0ELb0ELb0ELb1ELb0ELb0ELb0EEENS1_21CollectiveEpilogueFwdINS6_IJSA_SC_SB_EEES9_SE_SG_Li384ELb1ELb0ELb0ELb0EEENS1_36VarlenDynamicPersistentTileSchedulerILi192ELi144ELi384ELi32ELb0ELb0ELb1ELb1ELb1ELb1EEEEEEEEEvNT_6ParamsE --------------------------
	.section	.nv.constant0._ZN7cutlass13device_kernelIN5flash11enable_sm90INS1_16FlashAttnFwdSm90INS1_25CollectiveMainloopFwdSm90ILi2EN4cute5tupleIJNS5_1CILi1EEES8_S8_EEENS6_IJNS7_ILi192EEENS7_ILi144EEENS7_ILi96EEEEEELi96ENS_10bfloat16_tEfNS_4arch4Sm90ELb1ELb0ELb1ELb1ELb0ELb0ELb0ELb0ELb1ELb0ELb0ELb0EEENS1_21CollectiveEpilogueFwdINS6_IJSA_SC_SB_EEES9_SE_SG_Li384ELb1ELb0ELb0ELb0EEENS1_36VarlenDynamicPersistentTileSchedulerILi192ELi144ELi384ELi32ELb0ELb0ELb1ELb1ELb1ELb1EEEEEEEEEvNT_6ParamsE,"a",@progbits
	.sectionflags	@""
	.align	4
.nv.constant0._ZN7cutlass13device_kernelIN5flash11enable_sm90INS1_16FlashAttnFwdSm90INS1_25CollectiveMainloopFwdSm90ILi2EN4cute5tupleIJNS5_1CILi1EEES8_S8_EEENS6_IJNS7_ILi192EEENS7_ILi144EEENS7_ILi96EEEEEELi96ENS_10bfloat16_tEfNS_4arch4Sm90ELb1ELb0ELb1ELb1ELb0ELb0ELb0ELb0ELb1ELb0ELb0ELb0EEENS1_21CollectiveEpilogueFwdINS6_IJSA_SC_SB_EEES9_SE_SG_Li384ELb1ELb0ELb0ELb0EEENS1_36VarlenDynamicPersistentTileSchedulerILi192ELi144ELi384ELi32ELb0ELb0ELb1ELb1ELb1ELb1EEEEEEEEEvNT_6ParamsE:
	.zero		3456


//--------------------- .nv.constant0._ZN7cutlass13device_kernelIN5flash11enable_sm90INS1_16FlashAttnFwdSm90INS1_25CollectiveMainloopFwdSm90ILi2EN4cute5tupleIJNS5_1CILi1EEES8_S8_EEENS6_IJNS7_ILi192EEENS7_ILi144EEENS7_ILi96EEEEEELi96ENS_10bfloat16_tEfNS_4arch4Sm90ELb1ELb0ELb1ELb1ELb0ELb1ELb0ELb0ELb1ELb0ELb0ELb0EEENS1_21CollectiveEpilogueFwdINS6_IJSA_SC_SB_EEES9_SE_SG_Li384ELb1ELb0ELb0ELb0EEENS1_36VarlenDynamicPersistentTileSchedulerILi192ELi144ELi384ELi32ELb0ELb0ELb1ELb1ELb1ELb1EEEEEEEEEvNT_6ParamsE --------------------------
	.section	.nv.constant0._ZN7cutlass13device_kernelIN5flash11enable_sm90INS1_16FlashAttnFwdSm90INS1_25CollectiveMainloopFwdSm90ILi2EN4cute5tupleIJNS5_1CILi1EEES8_S8_EEENS6_IJNS7_ILi192EEENS7_ILi144EEENS7_ILi96EEEEEELi96ENS_10bfloat16_tEfNS_4arch4Sm90ELb1ELb0ELb1ELb1ELb0ELb1ELb0ELb0ELb1ELb0ELb0ELb0EEENS1_21CollectiveEpilogueFwdINS6_IJSA_SC_SB_EEES9_SE_SG_Li384ELb1ELb0ELb0ELb0EEENS1_36VarlenDynamicPersistentTileSchedulerILi192ELi144ELi384ELi32ELb0ELb0ELb1ELb1ELb1ELb1EEEEEEEEEvNT_6ParamsE,"a",@progbits
	.sectionflags	@""
	.align	4
.nv.constant0._ZN7cutlass13device_kernelIN5flash11enable_sm90INS1_16FlashAttnFwdSm90INS1_25CollectiveMainloopFwdSm90ILi2EN4cute5tupleIJNS5_1CILi1EEES8_S8_EEENS6_IJNS7_ILi192EEENS7_ILi144EEENS7_ILi96EEEEEELi96ENS_10bfloat16_tEfNS_4arch4Sm90ELb1ELb0ELb1ELb1ELb0ELb1ELb0ELb0ELb1ELb0ELb0ELb0EEENS1_21CollectiveEpilogueFwdINS6_IJSA_SC_SB_EEES9_SE_SG_Li384ELb1ELb0ELb0ELb0EEENS1_36VarlenDynamicPersistentTileSchedulerILi192ELi144ELi384ELi32ELb0ELb0ELb1ELb1ELb1ELb1EEEEEEEEEvNT_6ParamsE:
	.zero		3456


//--------------------- SYMBOLS --------------------------

	.type		.nv.reservedSmem.offset0,@object
	.size		.nv.reservedSmem.offset0,0x4
